// auto-generated by cutlass_sweep.gemm — config: {"arch": "sm_90", "cluster_m": 1, "cluster_n": 2, "dtype": "int8", "stages": 4, "tile_k": 128, "tile_m": 64, "tile_n": 128}
#include "cutlass/cutlass.h"
#include "cutlass/gemm/collective/collective_builder.hpp"
#include "cutlass/gemm/device/gemm_universal_adapter.h"
#include "cutlass/gemm/kernel/gemm_universal.hpp"
#include "cutlass/epilogue/collective/collective_builder.hpp"

using ElemA = int8_t;
using ElemB = int8_t;
using ElemCD = int8_t;
using Acc  = int32_t;
using TileShape    = cute::Shape<cute::_64, cute::_128, cute::_128>;
using ClusterShape = cute::Shape<cute::_1, cute::_2, cute::_1>;

using CollectiveEpilogue = typename cutlass::epilogue::collective::CollectiveBuilder<
    cutlass::arch::Sm90, cutlass::arch::OpClassTensorOp,
    TileShape, ClusterShape,
    cutlass::epilogue::collective::EpilogueTileAuto,
    Acc, Acc,
    ElemCD, cutlass::layout::RowMajor, 128 / cutlass::sizeof_bits<ElemCD>::value,
    ElemCD, cutlass::layout::RowMajor, 128 / cutlass::sizeof_bits<ElemCD>::value,
    cutlass::epilogue::collective::EpilogueScheduleAuto
  >::CollectiveOp;

using CollectiveMainloop = typename cutlass::gemm::collective::CollectiveBuilder<
    cutlass::arch::Sm90, cutlass::arch::OpClassTensorOp,
    ElemA, cutlass::layout::RowMajor, 128 / cutlass::sizeof_bits<ElemA>::value,
    ElemB, cutlass::layout::ColumnMajor, 128 / cutlass::sizeof_bits<ElemB>::value,
    Acc,
    TileShape, ClusterShape,
    cutlass::gemm::collective::StageCount<4>,
    cutlass::gemm::collective::KernelScheduleAuto
  >::CollectiveOp;

using GemmKernel = cutlass::gemm::kernel::GemmUniversal<
    cute::Shape<int,int,int,int>,
    CollectiveMainloop,
    CollectiveEpilogue
>;
using Gemm = cutlass::gemm::device::GemmUniversalAdapter<GemmKernel>;

// Force the device kernel symbol into the cubin without needing a host main.
auto* _anchor = &cutlass::device_kernel<GemmKernel>;


// ===== COMPILED SASS (sm_90a) =====

	.target	sm_90a

	.elftype	@"ET_EXEC"


//--------------------- .note.nv.tkinfo           --------------------------
	.section	.note.nv.tkinfo,"",@"SHT_NOTE"
	.sectionflags	@"SHF_NOTE_NV_TKINFO"
	.tkinfo
        /*0018*/ 	.word	0x00000002
        /*0030*/ 	.string	""
        /*0030*/ 	.string	"ptxas"
        /*0030*/ 	.string	"Cuda compilation tools, release 13.0, V13.0.88"
        /*0030*/ 	.string	"Build cuda_13.0.r13.0/compiler.36424714_0"
        /*0030*/ 	.string	"-arch sm_90a -m 64 "



//--------------------- .note.nv.cuinfo           --------------------------
	.section	.note.nv.cuinfo,"",@"SHT_NOTE"
	.sectionflags	@"SHF_NOTE_NV_CUINFO"
        /*0018*/ 	.short	0x0002
        /*001a*/ 	.short	0x005a
        /*001c*/ 	.short	0x0082
	.zero		2


//--------------------- .nv.info                  --------------------------
	.section	.nv.info,"",@"SHT_CUDA_INFO"
	.align	4


	//----- nvinfo : EIATTR_REGCOUNT
	.align		4
        /*0000*/ 	.byte	0x04, 0x2f
        /*0002*/ 	.short	(.L_15 - .L_14)
	.align		4
.L_14:
        /*0004*/ 	.word	index@(_ZN7cutlass13device_kernelINS_4gemm6kernel13GemmUniversalIN4cute5tupleIJiiiiEEENS1_10collective13CollectiveMmaINS1_34MainloopSm90TmaGmmaWarpSpecializedILi4ENS5_IJNS4_1CILi1EEENSA_ILi2EEESB_EEENS1_32KernelTmaWarpSpecializedPingpongEEENS5_IJNSA_ILi64EEENSA_ILi128EEESH_EEEaNS5_IJlSB_lEEEaSJ_NS4_8TiledMMAINS4_8MMA_AtomIJNS4_4SM904GMMA27MMA_64x128x32_S32S8S8_SS_TNEEEENS4_6LayoutINS5_IJSB_SB_SB_EEENS5_IJNSA_ILi0EEESS_SS_EEEEENS5_IJNS4_10UnderscoreESV_SV_EEEEENS4_23SM90_TMA_LOAD_MULTICASTENS4_14ComposedLayoutINS4_7SwizzleILi3ELi4ELi3EEENS4_18smem_ptr_flag_bitsILi8EEENSQ_INS5_IJNSA_ILi8EEESH_EEENS5_IJSH_SB_EEEEEEEvNS4_8identityENS4_13SM90_TMA_LOADES18_vS19_EENS_8epilogue10collective6detail29Sm90TmaWarpSpecializedAdapterINS1D_15DefaultEpilogueIaSJ_SJ_NS1C_6thread17LinearCombinationIaLi1EiiLNS1H_9ScaleType4KindE0ELNS_15FloatRoundStyleE2EaEENS1_15EpilogueDefaultEEEEEvvEEEEvNT_6ParamsE)
        /*0008*/ 	.word	0x000000a8


	//----- nvinfo : EIATTR_FRAME_SIZE
	.align		4
.L_15:
        /*000c*/ 	.byte	0x04, 0x11
        /*000e*/ 	.short	(.L_17 - .L_16)
	.align		4
.L_16:
        /*0010*/ 	.word	index@(_ZN7cutlass13device_kernelINS_4gemm6kernel13GemmUniversalIN4cute5tupleIJiiiiEEENS1_10collective13CollectiveMmaINS1_34MainloopSm90TmaGmmaWarpSpecializedILi4ENS5_IJNS4_1CILi1EEENSA_ILi2EEESB_EEENS1_32KernelTmaWarpSpecializedPingpongEEENS5_IJNSA_ILi64EEENSA_ILi128EEESH_EEEaNS5_IJlSB_lEEEaSJ_NS4_8TiledMMAINS4_8MMA_AtomIJNS4_4SM904GMMA27MMA_64x128x32_S32S8S8_SS_TNEEEENS4_6LayoutINS5_IJSB_SB_SB_EEENS5_IJNSA_ILi0EEESS_SS_EEEEENS5_IJNS4_10UnderscoreESV_SV_EEEEENS4_23SM90_TMA_LOAD_MULTICASTENS4_14ComposedLayoutINS4_7SwizzleILi3ELi4ELi3EEENS4_18smem_ptr_flag_bitsILi8EEENSQ_INS5_IJNSA_ILi8EEESH_EEENS5_IJSH_SB_EEEEEEEvNS4_8identityENS4_13SM90_TMA_LOADES18_vS19_EENS_8epilogue10collective6detail29Sm90TmaWarpSpecializedAdapterINS1D_15DefaultEpilogueIaSJ_SJ_NS1C_6thread17LinearCombinationIaLi1EiiLNS1H_9ScaleType4KindE0ELNS_15FloatRoundStyleE2EaEENS1_15EpilogueDefaultEEEEEvvEEEEvNT_6ParamsE)
        /*0014*/ 	.word	0x00000000


	//----- nvinfo : EIATTR_MIN_STACK_SIZE
	.align		4
.L_17:
        /*0018*/ 	.byte	0x04, 0x12
        /*001a*/ 	.short	(.L_19 - .L_18)
	.align		4
.L_18:
        /*001c*/ 	.word	index@(_ZN7cutlass13device_kernelINS_4gemm6kernel13GemmUniversalIN4cute5tupleIJiiiiEEENS1_10collective13CollectiveMmaINS1_34MainloopSm90TmaGmmaWarpSpecializedILi4ENS5_IJNS4_1CILi1EEENSA_ILi2EEESB_EEENS1_32KernelTmaWarpSpecializedPingpongEEENS5_IJNSA_ILi64EEENSA_ILi128EEESH_EEEaNS5_IJlSB_lEEEaSJ_NS4_8TiledMMAINS4_8MMA_AtomIJNS4_4SM904GMMA27MMA_64x128x32_S32S8S8_SS_TNEEEENS4_6LayoutINS5_IJSB_SB_SB_EEENS5_IJNSA_ILi0EEESS_SS_EEEEENS5_IJNS4_10UnderscoreESV_SV_EEEEENS4_23SM90_TMA_LOAD_MULTICASTENS4_14ComposedLayoutINS4_7SwizzleILi3ELi4ELi3EEENS4_18smem_ptr_flag_bitsILi8EEENSQ_INS5_IJNSA_ILi8EEESH_EEENS5_IJSH_SB_EEEEEEEvNS4_8identityENS4_13SM90_TMA_LOADES18_vS19_EENS_8epilogue10collective6detail29Sm90TmaWarpSpecializedAdapterINS1D_15DefaultEpilogueIaSJ_SJ_NS1C_6thread17LinearCombinationIaLi1EiiLNS1H_9ScaleType4KindE0ELNS_15FloatRoundStyleE2EaEENS1_15EpilogueDefaultEEEEEvvEEEEvNT_6ParamsE)
        /*0020*/ 	.word	0x00000000
.L_19:


//--------------------- .nv.compat                --------------------------
	.section	.nv.compat,"",@"SHT_CUDA_COMPAT_INFO"
	.align	4
        /*0000*/ 	.byte	0x02, 0x09, 0x01, 0x00, 0x02, 0x02, 0x04, 0x00, 0x02, 0x05, 0x05, 0x00, 0x03, 0x07, 0x01, 0x01
        /*0010*/ 	.byte	0x02, 0x03, 0x01, 0x00, 0x02, 0x06, 0x01, 0x00, 0x04, 0x0b, 0x08, 0x00, 0x00, 0x00, 0x00, 0x00
        /*0020*/ 	.byte	0x00, 0x00, 0x00, 0x00


//--------------------- .nv.info._ZN7cutlass13device_kernelINS_4gemm6kernel13GemmUniversalIN4cute5tupleIJiiiiEEENS1_10collective13CollectiveMmaINS1_34MainloopSm90TmaGmmaWarpSpecializedILi4ENS5_IJNS4_1CILi1EEENSA_ILi2EEESB_EEENS1_32KernelTmaWarpSpecializedPingpongEEENS5_IJNSA_ILi64EEENSA_ILi128EEESH_EEEaNS5_IJlSB_lEEEaSJ_NS4_8TiledMMAINS4_8MMA_AtomIJNS4_4SM904GMMA27MMA_64x128x32_S32S8S8_SS_TNEEEENS4_6LayoutINS5_IJSB_SB_SB_EEENS5_IJNSA_ILi0EEESS_SS_EEEEENS5_IJNS4_10UnderscoreESV_SV_EEEEENS4_23SM90_TMA_LOAD_MULTICASTENS4_14ComposedLayoutINS4_7SwizzleILi3ELi4ELi3EEENS4_18smem_ptr_flag_bitsILi8EEENSQ_INS5_IJNSA_ILi8EEESH_EEENS5_IJSH_SB_EEEEEEEvNS4_8identityENS4_13SM90_TMA_LOADES18_vS19_EENS_8epilogue10collective6detail29Sm90TmaWarpSpecializedAdapterINS1D_15DefaultEpilogueIaSJ_SJ_NS1C_6thread17LinearCombinationIaLi1EiiLNS1H_9ScaleType4KindE0ELNS_15FloatRoundStyleE2EaEENS1_15EpilogueDefaultEEEEEvvEEEEvNT_6ParamsE --------------------------
	.section	.nv.info._ZN7cutlass13device_kernelINS_4gemm6kernel13GemmUniversalIN4cute5tupleIJiiiiEEENS1_10collective13CollectiveMmaINS1_34MainloopSm90TmaGmmaWarpSpecializedILi4ENS5_IJNS4_1CILi1EEENSA_ILi2EEESB_EEENS1_32KernelTmaWarpSpecializedPingpongEEENS5_IJNSA_ILi64EEENSA_ILi128EEESH_EEEaNS5_IJlSB_lEEEaSJ_NS4_8TiledMMAINS4_8MMA_AtomIJNS4_4SM904GMMA27MMA_64x128x32_S32S8S8_SS_TNEEEENS4_6LayoutINS5_IJSB_SB_SB_EEENS5_IJNSA_ILi0EEESS_SS_EEEEENS5_IJNS4_10UnderscoreESV_SV_EEEEENS4_23SM90_TMA_LOAD_MULTICASTENS4_14ComposedLayoutINS4_7SwizzleILi3ELi4ELi3EEENS4_18smem_ptr_flag_bitsILi8EEENSQ_INS5_IJNSA_ILi8EEESH_EEENS5_IJSH_SB_EEEEEEEvNS4_8identityENS4_13SM90_TMA_LOADES18_vS19_EENS_8epilogue10collective6detail29Sm90TmaWarpSpecializedAdapterINS1D_15DefaultEpilogueIaSJ_SJ_NS1C_6thread17LinearCombinationIaLi1EiiLNS1H_9ScaleType4KindE0ELNS_15FloatRoundStyleE2EaEENS1_15EpilogueDefaultEEEEEvvEEEEvNT_6ParamsE,"",@"SHT_CUDA_INFO"
	.sectionflags	@""
	.align	4


	//----- nvinfo : EIATTR_CUDA_API_VERSION
	.align		4
        /*0000*/ 	.byte	0x04, 0x37
        /*0002*/ 	.short	(.L_21 - .L_20)
.L_20:
        /*0004*/ 	.word	0x00000082


	//----- nvinfo : EIATTR_KPARAM_INFO
	.align		4
.L_21:
        /*0008*/ 	.byte	0x04, 0x17
        /*000a*/ 	.short	(.L_23 - .L_22)
.L_22:
        /*000c*/ 	.word	0x00000000
        /*0010*/ 	.short	0x0000
        /*0012*/ 	.short	0x0070
        /*0014*/ 	.byte	0x00, 0xf0, 0x01, 0x10


	//----- nvinfo : EIATTR_SPARSE_MMA_MASK
	.align		4
.L_23:
        /*0018*/ 	.byte	0x03, 0x50
        /*001a*/ 	.short	0x0000


	//----- nvinfo : EIATTR_MAXREG_COUNT
	.align		4
        /*001c*/ 	.byte	0x03, 0x1b
        /*001e*/ 	.short	0x00a8


	//----- nvinfo : EIATTR_NUM_BARRIERS
	.align		4
        /*0020*/ 	.byte	0x02, 0x4c
        /*0022*/ 	.byte	0x01
	.zero		1


	//----- nvinfo : EIATTR_EXTERNS
	.align		4
        /*0024*/ 	.byte	0x04, 0x0f
        /*0026*/ 	.short	(.L_25 - .L_24)


	//   ....[0]....
	.align		4
.L_24:
        /*0028*/ 	.word	index@(__assertfail)


	//----- nvinfo : EIATTR_MERCURY_ISA_VERSION
	.align		4
.L_25:
        /*002c*/ 	.byte	0x03, 0x5f
        /*002e*/ 	.short	0x0101


	//----- nvinfo : EIATTR_INT_WARP_WIDE_INSTR_OFFSETS
	.align		4
        /*0030*/ 	.byte	0x04, 0x31
        /*0032*/ 	.short	(.L_27 - .L_26)


	//   ....[0]....
.L_26:
        /*0034*/ 	.word	0x00000590


	//   ....[1]....
        /*0038*/ 	.word	0x000005d0


	//   ....[2]....
        /*003c*/ 	.word	0x00000660


	//   ....[3]....
        /*0040*/ 	.word	0x00000690


	//   ....[4]....
        /*0044*/ 	.word	0x000006d0


	//   ....[5]....
        /*0048*/ 	.word	0x000006e0


	//   ....[6]....
        /*004c*/ 	.word	0x000007a0


	//   ....[7]....
        /*0050*/ 	.word	0x00000800


	//   ....[8]....
        /*0054*/ 	.word	0x00002180


	//----- nvinfo : EIATTR_COOP_GROUP_MASK_REGIDS
	.align		4
.L_27:
        /*0058*/ 	.byte	0x04, 0x29
        /*005a*/ 	.short	(.L_29 - .L_28)


	//   ....[0]....
.L_28:
        /*005c*/ 	.word	0xffffffff


	//   ....[1]....
        /*0060*/ 	.word	0xffffffff


	//   ....[2]....
        /*0064*/ 	.word	0xffffffff


	//   ....[3]....
        /*0068*/ 	.word	0xffffffff


	//   ....[4]....
        /*006c*/ 	.word	0xffffffff


	//   ....[5]....
        /*0070*/ 	.word	0xffffffff


	//   ....[6]....
        /*0074*/ 	.word	0xffffffff


	//----- nvinfo : EIATTR_COOP_GROUP_INSTR_OFFSETS
	.align		4
.L_29:
        /*0078*/ 	.byte	0x04, 0x28
        /*007a*/ 	.short	(.L_31 - .L_30)


	//   ....[0]....
.L_30:
        /*007c*/ 	.word	0x00000060


	//   ....[1]....
        /*0080*/ 	.word	0x00000080


	//   ....[2]....
        /*0084*/ 	.word	0x00000180


	//   ....[3]....
        /*0088*/ 	.word	0x000003b0


	//   ....[4]....
        /*008c*/ 	.word	0x000003f0


	//   ....[5]....
        /*0090*/ 	.word	0x000004e0


	//   ....[6]....
        /*0094*/ 	.word	0x00000910


	//----- nvinfo : EIATTR_REG_RECONFIG
	.align		4
.L_31:
        /*0098*/ 	.byte	0x01, 0x54
	.zero		2


	//----- nvinfo : EIATTR_SYSCALL_OFFSETS
	.align		4
        /*009c*/ 	.byte	0x04, 0x46
        /*009e*/ 	.short	(.L_33 - .L_32)


	//   ....[0]....
.L_32:
        /*00a0*/ 	.word	0x00001900


	//----- nvinfo : EIATTR_MBARRIER_INSTR_OFFSETS
	.align		4
.L_33:
        /*00a4*/ 	.byte	0x04, 0x39
        /*00a6*/ 	.short	(.L_35 - .L_34)


	//   ....[0]....
.L_34:
        /*00a8*/ 	.word	0x00000320
        /*00ac*/ 	.word	0x000000ff
        /*00b0*/ 	.word	0x00000000
        /*00b4*/ 	.short	0x0100
        /*00b6*/ 	.byte	0x07
	.zero		1


	//   ....[1]....
        /*00b8*/ 	.word	0x00000330
        /*00bc*/ 	.word	0x000000ff
        /*00c0*/ 	.word	0x00000020
        /*00c4*/ 	.short	0x0100
        /*00c6*/ 	.byte	0x07
	.zero		1


	//   ....[2]....
        /*00c8*/ 	.word	0x00000340
        /*00cc*/ 	.word	0x000000ff
        /*00d0*/ 	.word	0x00000008
        /*00d4*/ 	.short	0x0100
        /*00d6*/ 	.byte	0x07
	.zero		1


	//   ....[3]....
        /*00d8*/ 	.word	0x00000350
        /*00dc*/ 	.word	0x000000ff
        /*00e0*/ 	.word	0x00000028
        /*00e4*/ 	.short	0x0100
        /*00e6*/ 	.byte	0x07
	.zero		1


	//   ....[4]....
        /*00e8*/ 	.word	0x00000360
        /*00ec*/ 	.word	0x000000ff
        /*00f0*/ 	.word	0x00000010
        /*00f4*/ 	.short	0x0100
        /*00f6*/ 	.byte	0x07
	.zero		1


	//   ....[5]....
        /*00f8*/ 	.word	0x00000370
        /*00fc*/ 	.word	0x000000ff
        /*0100*/ 	.word	0x00000030
        /*0104*/ 	.short	0x0100
        /*0106*/ 	.byte	0x07
	.zero		1


	//   ....[6]....
        /*0108*/ 	.word	0x00000380
        /*010c*/ 	.word	0x000000ff
        /*0110*/ 	.word	0x00000018
        /*0114*/ 	.short	0x0100
        /*0116*/ 	.byte	0x07
	.zero		1


	//   ....[7]....
        /*0118*/ 	.word	0x00000390
        /*011c*/ 	.word	0x000000ff
        /*0120*/ 	.word	0x00000038
        /*0124*/ 	.short	0x0100
        /*0126*/ 	.byte	0x07
	.zero		1


	//   ....[8]....
        /*0128*/ 	.word	0x000007e0
        /*012c*/ 	.word	0x000000ff
        /*0130*/ 	.word	0x00000070
        /*0134*/ 	.short	0x0100
        /*0136*/ 	.byte	0x0d
	.zero		1


	//   ....[9]....
        /*0138*/ 	.word	0x00000820
        /*013c*/ 	.word	0x000000ff
        /*0140*/ 	.word	0x00000078
        /*0144*/ 	.short	0x0100
        /*0146*/ 	.byte	0x0d
	.zero		1


	//   ....[10]....
        /*0148*/ 	.word	0x00000850
        /*014c*/ 	.word	0x000000ff
        /*0150*/ 	.word	0x00000050
        /*0154*/ 	.short	0x0100
        /*0156*/ 	.byte	0x10
	.zero		1


	//   ....[11]....
        /*0158*/ 	.word	0x000008a0
        /*015c*/ 	.word	0x000000ff
        /*0160*/ 	.word	0x00000058
        /*0164*/ 	.short	0x0100
        /*0166*/ 	.byte	0x10
	.zero		1


	//   ....[12]....
        /*0168*/ 	.word	0x000008b0
        /*016c*/ 	.word	0x000000ff
        /*0170*/ 	.word	0x00000060
        /*0174*/ 	.short	0x0100
        /*0176*/ 	.byte	0x10
	.zero		1


	//   ....[13]....
        /*0178*/ 	.word	0x000008c0
        /*017c*/ 	.word	0x000000ff
        /*0180*/ 	.word	0x00000068
        /*0184*/ 	.short	0x0100
        /*0186*/ 	.byte	0x10
	.zero		1


	//   ....[14]....
        /*0188*/ 	.word	0x000017c0
        /*018c*/ 	.word	0x0000005e
        /*0190*/ 	.word	0xfffffff8
        /*0194*/ 	.short	0x010a
        /*0196*/ 	.byte	0x3f
	.zero		1


	//   ....[15]....
        /*0198*/ 	.word	0x000019a0
        /*019c*/ 	.word	0x00000003
        /*01a0*/ 	.word	0x00000000
        /*01a4*/ 	.short	0x010a
        /*01a6*/ 	.byte	0x3f
	.zero		1


	//   ....[16]....
        /*01a8*/ 	.word	0x00001a00
        /*01ac*/ 	.word	0x00000003
        /*01b0*/ 	.word	0x00000000
        /*01b4*/ 	.short	0x010a
        /*01b6*/ 	.byte	0x3f
	.zero		1


	//   ....[17]....
        /*01b8*/ 	.word	0x00001d60
        /*01bc*/ 	.word	0x000000ff
        /*01c0*/ 	.word	0x00000000
        /*01c4*/ 	.short	0x010a
        /*01c6*/ 	.byte	0x04
	.zero		1


	//   ....[18]....
        /*01c8*/ 	.word	0x00001da0
        /*01cc*/ 	.word	0x000000ff
        /*01d0*/ 	.word	0x00000000
        /*01d4*/ 	.short	0x010a
        /*01d6*/ 	.byte	0x04
	.zero		1


	//   ....[19]....
        /*01d8*/ 	.word	0x00002010
        /*01dc*/ 	.word	0x00000005
        /*01e0*/ 	.word	0x00000000
        /*01e4*/ 	.short	0x0101
        /*01e6*/ 	.byte	0x3f
	.zero		1


	//   ....[20]....
        /*01e8*/ 	.word	0x00002110
        /*01ec*/ 	.word	0x00000064
        /*01f0*/ 	.word	0x00000000
        /*01f4*/ 	.short	0x0101
        /*01f6*/ 	.byte	0x31
	.zero		1


	//   ....[21]....
        /*01f8*/ 	.word	0x00002200
        /*01fc*/ 	.word	0x00000003
        /*0200*/ 	.word	0x00000000
        /*0204*/ 	.short	0x0101
        /*0206*/ 	.byte	0x3f
	.zero		1


	//   ....[22]....
        /*0208*/ 	.word	0x00002260
        /*020c*/ 	.word	0x0000005e
        /*0210*/ 	.word	0x00000008
        /*0214*/ 	.short	0x010a
        /*0216*/ 	.byte	0x3f
	.zero		1


	//   ....[23]....
        /*0218*/ 	.word	0x00005630
        /*021c*/ 	.word	0x0000005f
        /*0220*/ 	.word	0x00000000
        /*0224*/ 	.short	0x0101
        /*0226*/ 	.byte	0x31
	.zero		1


	//   ....[24]....
        /*0228*/ 	.word	0x00006090
        /*022c*/ 	.word	0x0000000e
        /*0230*/ 	.word	0x00000020
        /*0234*/ 	.short	0x010a
        /*0236*/ 	.byte	0x3f
	.zero		1


	//   ....[25]....
        /*0238*/ 	.word	0x00006480
        /*023c*/ 	.word	0x00000003
        /*0240*/ 	.word	0x00000078
        /*0244*/ 	.short	0x0101
        /*0246*/ 	.byte	0x3f
	.zero		1


	//   ....[26]....
        /*0248*/ 	.word	0x00006be0
        /*024c*/ 	.word	0x00000007
        /*0250*/ 	.word	0x00000000
        /*0254*/ 	.short	0x010a
        /*0256*/ 	.byte	0x3f
	.zero		1


	//   ....[27]....
        /*0258*/ 	.word	0x00006c60
        /*025c*/ 	.word	0x00000009
        /*0260*/ 	.word	0x00000000
        /*0264*/ 	.short	0x010a
        /*0266*/ 	.byte	0x3f
	.zero		1


	//   ....[28]....
        /*0268*/ 	.word	0x00006cf0
        /*026c*/ 	.word	0x00000006
        /*0270*/ 	.word	0x00000000
        /*0274*/ 	.short	0x010a
        /*0276*/ 	.byte	0x3f
	.zero		1


	//   ....[29]....
        /*0278*/ 	.word	0x00006d80
        /*027c*/ 	.word	0x00000003
        /*0280*/ 	.word	0x00000000
        /*0284*/ 	.short	0x010a
        /*0286*/ 	.byte	0x3f
	.zero		1


	//   ....[30]....
        /*0288*/ 	.word	0x00006de0
        /*028c*/ 	.word	0x0000005e
        /*0290*/ 	.word	0xfffffff8
        /*0294*/ 	.short	0x010a
        /*0296*/ 	.byte	0x3f
	.zero		1


	//   ....[31]....
        /*0298*/ 	.word	0x00006e30
        /*029c*/ 	.word	0x00000003
        /*02a0*/ 	.word	0x00000000
        /*02a4*/ 	.short	0x010a
        /*02a6*/ 	.byte	0x3f
	.zero		1


	//   ....[32]....
        /*02a8*/ 	.word	0x00006e90
        /*02ac*/ 	.word	0x00000005
        /*02b0*/ 	.word	0x00000000
        /*02b4*/ 	.short	0x010a
        /*02b6*/ 	.byte	0x3f
	.zero		1


	//   ....[33]....
        /*02b8*/ 	.word	0x00006ee0
        /*02bc*/ 	.word	0x0000005e
        /*02c0*/ 	.word	0x00000008
        /*02c4*/ 	.short	0x010a
        /*02c6*/ 	.byte	0x3f
	.zero		1


	//   ....[34]....
        /*02c8*/ 	.word	0x00006fb0
        /*02cc*/ 	.word	0x0000000e
        /*02d0*/ 	.word	0x00000020
        /*02d4*/ 	.short	0x010a
        /*02d6*/ 	.byte	0x3f
	.zero		1


	//   ....[35]....
        /*02d8*/ 	.word	0x00007080
        /*02dc*/ 	.word	0x00000007
        /*02e0*/ 	.word	0x00000000
        /*02e4*/ 	.short	0x010a
        /*02e6*/ 	.byte	0x3f
	.zero		1


	//   ....[36]....
        /*02e8*/ 	.word	0x000070d0
        /*02ec*/ 	.word	0x00000009
        /*02f0*/ 	.word	0x00000000
        /*02f4*/ 	.short	0x010a
        /*02f6*/ 	.byte	0x3f
	.zero		1


	//   ....[37]....
        /*02f8*/ 	.word	0x00007120
        /*02fc*/ 	.word	0x00000006
        /*0300*/ 	.word	0x00000000
        /*0304*/ 	.short	0x010a
        /*0306*/ 	.byte	0x3f
	.zero		1


	//----- nvinfo : EIATTR_NUM_MBARRIERS
	.align		4
.L_35:
        /*0308*/ 	.byte	0x03, 0x38
        /*030a*/ 	.short	0x000e


	//----- nvinfo : EIATTR_EXIT_INSTR_OFFSETS
	.align		4
        /*030c*/ 	.byte	0x04, 0x1c
        /*030e*/ 	.short	(.L_37 - .L_36)


	//   ....[0]....
.L_36:
        /*0310*/ 	.word	0x00001420


	//   ....[1]....
        /*0314*/ 	.word	0x00001480


	//   ....[2]....
        /*0318*/ 	.word	0x00005d70


	//   ....[3]....
        /*031c*/ 	.word	0x00005da0


	//   ....[4]....
        /*0320*/ 	.word	0x00006dd0


	//----- nvinfo : EIATTR_MAX_THREADS
	.align		4
.L_37:
        /*0324*/ 	.byte	0x04, 0x05
        /*0326*/ 	.short	(.L_39 - .L_38)
.L_38:
        /*0328*/ 	.word	0x00000180
        /*032c*/ 	.word	0x00000001
        /*0330*/ 	.word	0x00000001


	//----- nvinfo : EIATTR_CRS_STACK_SIZE
	.align		4
.L_39:
        /*0334*/ 	.byte	0x04, 0x1e
        /*0336*/ 	.short	(.L_41 - .L_40)
.L_40:
        /*0338*/ 	.word	0x00000000


	//----- nvinfo : EIATTR_CBANK_PARAM_SIZE
	.align		4
.L_41:
        /*033c*/ 	.byte	0x03, 0x19
        /*033e*/ 	.short	0x0470


	//----- nvinfo : EIATTR_PARAM_CBANK
	.align		4
        /*0340*/ 	.byte	0x04, 0x0a
        /*0342*/ 	.short	(.L_43 - .L_42)
	.align		4
.L_42:
        /*0344*/ 	.word	index@(.nv.constant0._ZN7cutlass13device_kernelINS_4gemm6kernel13GemmUniversalIN4cute5tupleIJiiiiEEENS1_10collective13CollectiveMmaINS1_34MainloopSm90TmaGmmaWarpSpecializedILi4ENS5_IJNS4_1CILi1EEENSA_ILi2EEESB_EEENS1_32KernelTmaWarpSpecializedPingpongEEENS5_IJNSA_ILi64EEENSA_ILi128EEESH_EEEaNS5_IJlSB_lEEEaSJ_NS4_8TiledMMAINS4_8MMA_AtomIJNS4_4SM904GMMA27MMA_64x128x32_S32S8S8_SS_TNEEEENS4_6LayoutINS5_IJSB_SB_SB_EEENS5_IJNSA_ILi0EEESS_SS_EEEEENS5_IJNS4_10UnderscoreESV_SV_EEEEENS4_23SM90_TMA_LOAD_MULTICASTENS4_14ComposedLayoutINS4_7SwizzleILi3ELi4ELi3EEENS4_18smem_ptr_flag_bitsILi8EEENSQ_INS5_IJNSA_ILi8EEESH_EEENS5_IJSH_SB_EEEEEEEvNS4_8identityENS4_13SM90_TMA_LOADES18_vS19_EENS_8epilogue10collective6detail29Sm90TmaWarpSpecializedAdapterINS1D_15DefaultEpilogueIaSJ_SJ_NS1C_6thread17LinearCombinationIaLi1EiiLNS1H_9ScaleType4KindE0ELNS_15FloatRoundStyleE2EaEENS1_15EpilogueDefaultEEEEEvvEEEEvNT_6ParamsE)
        /*0348*/ 	.short	0x0210
        /*034a*/ 	.short	0x0470


	//----- nvinfo : EIATTR_SW_WAR
	.align		4
.L_43:
        /*034c*/ 	.byte	0x04, 0x36
        /*034e*/ 	.short	(.L_45 - .L_44)
.L_44:
        /*0350*/ 	.word	0x00000008
.L_45:


//--------------------- .nv.callgraph             --------------------------
	.section	.nv.callgraph,"",@"SHT_CUDA_CALLGRAPH"
	.align	4
	.sectionentsize	8
	.align		4
        /*0000*/ 	.word	0x00000000
	.align		4
        /*0004*/ 	.word	0xffffffff
	.align		4
        /*0008*/ 	.word	index@(_ZN7cutlass13device_kernelINS_4gemm6kernel13GemmUniversalIN4cute5tupleIJiiiiEEENS1_10collective13CollectiveMmaINS1_34MainloopSm90TmaGmmaWarpSpecializedILi4ENS5_IJNS4_1CILi1EEENSA_ILi2EEESB_EEENS1_32KernelTmaWarpSpecializedPingpongEEENS5_IJNSA_ILi64EEENSA_ILi128EEESH_EEEaNS5_IJlSB_lEEEaSJ_NS4_8TiledMMAINS4_8MMA_AtomIJNS4_4SM904GMMA27MMA_64x128x32_S32S8S8_SS_TNEEEENS4_6LayoutINS5_IJSB_SB_SB_EEENS5_IJNSA_ILi0EEESS_SS_EEEEENS5_IJNS4_10UnderscoreESV_SV_EEEEENS4_23SM90_TMA_LOAD_MULTICASTENS4_14ComposedLayoutINS4_7SwizzleILi3ELi4ELi3EEENS4_18smem_ptr_flag_bitsILi8EEENSQ_INS5_IJNSA_ILi8EEESH_EEENS5_IJSH_SB_EEEEEEEvNS4_8identityENS4_13SM90_TMA_LOADES18_vS19_EENS_8epilogue10collective6detail29Sm90TmaWarpSpecializedAdapterINS1D_15DefaultEpilogueIaSJ_SJ_NS1C_6thread17LinearCombinationIaLi1EiiLNS1H_9ScaleType4KindE0ELNS_15FloatRoundStyleE2EaEENS1_15EpilogueDefaultEEEEEvvEEEEvNT_6ParamsE)
	.align		4
        /*000c*/ 	.word	index@(__assertfail)
	.align		4
        /*0010*/ 	.word	0x00000000
	.align		4
        /*0014*/ 	.word	0xfffffffe
	.align		4
        /*0018*/ 	.word	0x00000000
	.align		4
        /*001c*/ 	.word	0xfffffffd
	.align		4
        /*0020*/ 	.word	0x00000000
	.align		4
        /*0024*/ 	.word	0xfffffffc


//--------------------- .nv.constant4             --------------------------
	.section	.nv.constant4,"a",@progbits
	.align	8
	.align		8
.nv.constant4:
        /*0000*/ 	.dword	__assertfail
	.align		8
        /*0008*/ 	.dword	__unnamed_1
	.align		8
        /*0010*/ 	.dword	_ZN39_INTERNAL_4492e6eb_4_k_cu_837b7093_46944cuda3std3__45__cpo5beginE
	.align		8
        /*0018*/ 	.dword	_ZN39_INTERNAL_4492e6eb_4_k_cu_837b7093_46944cuda3std3__45__cpo3endE
	.align		8
        /*0020*/ 	.dword	_ZN39_INTERNAL_4492e6eb_4_k_cu_837b7093_46944cuda3std3__45__cpo6cbeginE
	.align		8
        /*0028*/ 	.dword	_ZN39_INTERNAL_4492e6eb_4_k_cu_837b7093_46944cuda3std3__45__cpo4cendE
	.align		8
        /*0030*/ 	.dword	_ZN39_INTERNAL_4492e6eb_4_k_cu_837b7093_46944cuda3std3__441_GLOBAL__N__4492e6eb_4_k_cu_837b7093_46946ignoreE
	.align		8
        /*0038*/ 	.dword	_ZN39_INTERNAL_4492e6eb_4_k_cu_837b7093_46944cuda3std3__419piecewise_constructE
	.align		8
        /*0040*/ 	.dword	_ZN39_INTERNAL_4492e6eb_4_k_cu_837b7093_46944cuda3std3__48in_placeE
	.align		8
        /*0048*/ 	.dword	_ZN39_INTERNAL_4492e6eb_4_k_cu_837b7093_46944cuda3std6ranges3__45__cpo4swapE
	.align		8
        /*0050*/ 	.dword	_ZN39_INTERNAL_4492e6eb_4_k_cu_837b7093_46944cuda3std6ranges3__45__cpo9iter_moveE
	.align		8
        /*0058*/ 	.dword	_ZN39_INTERNAL_4492e6eb_4_k_cu_837b7093_46944cute7productE
	.align		8
        /*0060*/ 	.dword	_ZN39_INTERNAL_4492e6eb_4_k_cu_837b7093_46944cute1_E
	.align		8
        /*0068*/ 	.dword	$str$22
	.align		8
        /*0070*/ 	.dword	$str$23


//--------------------- .text._ZN7cutlass13device_kernelINS_4gemm6kernel13GemmUniversalIN4cute5tupleIJiiiiEEENS1_10collective13CollectiveMmaINS1_34MainloopSm90TmaGmmaWarpSpecializedILi4ENS5_IJNS4_1CILi1EEENSA_ILi2EEESB_EEENS1_32KernelTmaWarpSpecializedPingpongEEENS5_IJNSA_ILi64EEENSA_ILi128EEESH_EEEaNS5_IJlSB_lEEEaSJ_NS4_8TiledMMAINS4_8MMA_AtomIJNS4_4SM904GMMA27MMA_64x128x32_S32S8S8_SS_TNEEEENS4_6LayoutINS5_IJSB_SB_SB_EEENS5_IJNSA_ILi0EEESS_SS_EEEEENS5_IJNS4_10UnderscoreESV_SV_EEEEENS4_23SM90_TMA_LOAD_MULTICASTENS4_14ComposedLayoutINS4_7SwizzleILi3ELi4ELi3EEENS4_18smem_ptr_flag_bitsILi8EEENSQ_INS5_IJNSA_ILi8EEESH_EEENS5_IJSH_SB_EEEEEEEvNS4_8identityENS4_13SM90_TMA_LOADES18_vS19_EENS_8epilogue10collective6detail29Sm90TmaWarpSpecializedAdapterINS1D_15DefaultEpilogueIaSJ_SJ_NS1C_6thread17LinearCombinationIaLi1EiiLNS1H_9ScaleType4KindE0ELNS_15FloatRoundStyleE2EaEENS1_15EpilogueDefaultEEEEEvvEEEEvNT_6ParamsE --------------------------
	.section	.text._ZN7cutlass13device_kernelINS_4gemm6kernel13GemmUniversalIN4cute5tupleIJiiiiEEENS1_10collective13CollectiveMmaINS1_34MainloopSm90TmaGmmaWarpSpecializedILi4ENS5_IJNS4_1CILi1EEENSA_ILi2EEESB_EEENS1_32KernelTmaWarpSpecializedPingpongEEENS5_IJNSA_ILi64EEENSA_ILi128EEESH_EEEaNS5_IJlSB_lEEEaSJ_NS4_8TiledMMAINS4_8MMA_AtomIJNS4_4SM904GMMA27MMA_64x128x32_S32S8S8_SS_TNEEEENS4_6LayoutINS5_IJSB_SB_SB_EEENS5_IJNSA_ILi0EEESS_SS_EEEEENS5_IJNS4_10UnderscoreESV_SV_EEEEENS4_23SM90_TMA_LOAD_MULTICASTENS4_14ComposedLayoutINS4_7SwizzleILi3ELi4ELi3EEENS4_18smem_ptr_flag_bitsILi8EEENSQ_INS5_IJNSA_ILi8EEESH_EEENS5_IJSH_SB_EEEEEEEvNS4_8identityENS4_13SM90_TMA_LOADES18_vS19_EENS_8epilogue10collective6detail29Sm90TmaWarpSpecializedAdapterINS1D_15DefaultEpilogueIaSJ_SJ_NS1C_6thread17LinearCombinationIaLi1EiiLNS1H_9ScaleType4KindE0ELNS_15FloatRoundStyleE2EaEENS1_15EpilogueDefaultEEEEEvvEEEEvNT_6ParamsE,"ax",@progbits
	.align	128
.text._ZN7cutlass13device_kernelINS_4gemm6kernel13GemmUniversalIN4cute5tupleIJiiiiEEENS1_10collective13CollectiveMmaINS1_34MainloopSm90TmaGmmaWarpSpecializedILi4ENS5_IJNS4_1CILi1EEENSA_ILi2EEESB_EEENS1_32KernelTmaWarpSpecializedPingpongEEENS5_IJNSA_ILi64EEENSA_ILi128EEESH_EEEaNS5_IJlSB_lEEEaSJ_NS4_8TiledMMAINS4_8MMA_AtomIJNS4_4SM904GMMA27MMA_64x128x32_S32S8S8_SS_TNEEEENS4_6LayoutINS5_IJSB_SB_SB_EEENS5_IJNSA_ILi0EEESS_SS_EEEEENS5_IJNS4_10UnderscoreESV_SV_EEEEENS4_23SM90_TMA_LOAD_MULTICASTENS4_14ComposedLayoutINS4_7SwizzleILi3ELi4ELi3EEENS4_18smem_ptr_flag_bitsILi8EEENSQ_INS5_IJNSA_ILi8EEESH_EEENS5_IJSH_SB_EEEEEEEvNS4_8identityENS4_13SM90_TMA_LOADES18_vS19_EENS_8epilogue10collective6detail29Sm90TmaWarpSpecializedAdapterINS1D_15DefaultEpilogueIaSJ_SJ_NS1C_6thread17LinearCombinationIaLi1EiiLNS1H_9ScaleType4KindE0ELNS_15FloatRoundStyleE2EaEENS1_15EpilogueDefaultEEEEEvvEEEEvNT_6ParamsE:
        .type           _ZN7cutlass13device_kernelINS_4gemm6kernel13GemmUniversalIN4cute5tupleIJiiiiEEENS1_10collective13CollectiveMmaINS1_34MainloopSm90TmaGmmaWarpSpecializedILi4ENS5_IJNS4_1CILi1EEENSA_ILi2EEESB_EEENS1_32KernelTmaWarpSpecializedPingpongEEENS5_IJNSA_ILi64EEENSA_ILi128EEESH_EEEaNS5_IJlSB_lEEEaSJ_NS4_8TiledMMAINS4_8MMA_AtomIJNS4_4SM904GMMA27MMA_64x128x32_S32S8S8_SS_TNEEEENS4_6LayoutINS5_IJSB_SB_SB_EEENS5_IJNSA_ILi0EEESS_SS_EEEEENS5_IJNS4_10UnderscoreESV_SV_EEEEENS4_23SM90_TMA_LOAD_MULTICASTENS4_14ComposedLayoutINS4_7SwizzleILi3ELi4ELi3EEENS4_18smem_ptr_flag_bitsILi8EEENSQ_INS5_IJNSA_ILi8EEESH_EEENS5_IJSH_SB_EEEEEEEvNS4_8identityENS4_13SM90_TMA_LOADES18_vS19_EENS_8epilogue10collective6detail29Sm90TmaWarpSpecializedAdapterINS1D_15DefaultEpilogueIaSJ_SJ_NS1C_6thread17LinearCombinationIaLi1EiiLNS1H_9ScaleType4KindE0ELNS_15FloatRoundStyleE2EaEENS1_15EpilogueDefaultEEEEEvvEEEEvNT_6ParamsE,@function
        .size           _ZN7cutlass13device_kernelINS_4gemm6kernel13GemmUniversalIN4cute5tupleIJiiiiEEENS1_10collective13CollectiveMmaINS1_34MainloopSm90TmaGmmaWarpSpecializedILi4ENS5_IJNS4_1CILi1EEENSA_ILi2EEESB_EEENS1_32KernelTmaWarpSpecializedPingpongEEENS5_IJNSA_ILi64EEENSA_ILi128EEESH_EEEaNS5_IJlSB_lEEEaSJ_NS4_8TiledMMAINS4_8MMA_AtomIJNS4_4SM904GMMA27MMA_64x128x32_S32S8S8_SS_TNEEEENS4_6LayoutINS5_IJSB_SB_SB_EEENS5_IJNSA_ILi0EEESS_SS_EEEEENS5_IJNS4_10UnderscoreESV_SV_EEEEENS4_23SM90_TMA_LOAD_MULTICASTENS4_14ComposedLayoutINS4_7SwizzleILi3ELi4ELi3EEENS4_18smem_ptr_flag_bitsILi8EEENSQ_INS5_IJNSA_ILi8EEESH_EEENS5_IJSH_SB_EEEEEEEvNS4_8identityENS4_13SM90_TMA_LOADES18_vS19_EENS_8epilogue10collective6detail29Sm90TmaWarpSpecializedAdapterINS1D_15DefaultEpilogueIaSJ_SJ_NS1C_6thread17LinearCombinationIaLi1EiiLNS1H_9ScaleType4KindE0ELNS_15FloatRoundStyleE2EaEENS1_15EpilogueDefaultEEEEEvvEEEEvNT_6ParamsE,(.L_x_204 - _ZN7cutlass13device_kernelINS_4gemm6kernel13GemmUniversalIN4cute5tupleIJiiiiEEENS1_10collective13CollectiveMmaINS1_34MainloopSm90TmaGmmaWarpSpecializedILi4ENS5_IJNS4_1CILi1EEENSA_ILi2EEESB_EEENS1_32KernelTmaWarpSpecializedPingpongEEENS5_IJNSA_ILi64EEENSA_ILi128EEESH_EEEaNS5_IJlSB_lEEEaSJ_NS4_8TiledMMAINS4_8MMA_AtomIJNS4_4SM904GMMA27MMA_64x128x32_S32S8S8_SS_TNEEEENS4_6LayoutINS5_IJSB_SB_SB_EEENS5_IJNSA_ILi0EEESS_SS_EEEEENS5_IJNS4_10UnderscoreESV_SV_EEEEENS4_23SM90_TMA_LOAD_MULTICASTENS4_14ComposedLayoutINS4_7SwizzleILi3ELi4ELi3EEENS4_18smem_ptr_flag_bitsILi8EEENSQ_INS5_IJNSA_ILi8EEESH_EEENS5_IJSH_SB_EEEEEEEvNS4_8identityENS4_13SM90_TMA_LOADES18_vS19_EENS_8epilogue10collective6detail29Sm90TmaWarpSpecializedAdapterINS1D_15DefaultEpilogueIaSJ_SJ_NS1C_6thread17LinearCombinationIaLi1EiiLNS1H_9ScaleType4KindE0ELNS_15FloatRoundStyleE2EaEENS1_15EpilogueDefaultEEEEEvvEEEEvNT_6ParamsE)
        .other          _ZN7cutlass13device_kernelINS_4gemm6kernel13GemmUniversalIN4cute5tupleIJiiiiEEENS1_10collective13CollectiveMmaINS1_34MainloopSm90TmaGmmaWarpSpecializedILi4ENS5_IJNS4_1CILi1EEENSA_ILi2EEESB_EEENS1_32KernelTmaWarpSpecializedPingpongEEENS5_IJNSA_ILi64EEENSA_ILi128EEESH_EEEaNS5_IJlSB_lEEEaSJ_NS4_8TiledMMAINS4_8MMA_AtomIJNS4_4SM904GMMA27MMA_64x128x32_S32S8S8_SS_TNEEEENS4_6LayoutINS5_IJSB_SB_SB_EEENS5_IJNSA_ILi0EEESS_SS_EEEEENS5_IJNS4_10UnderscoreESV_SV_EEEEENS4_23SM90_TMA_LOAD_MULTICASTENS4_14ComposedLayoutINS4_7SwizzleILi3ELi4ELi3EEENS4_18smem_ptr_flag_bitsILi8EEENSQ_INS5_IJNSA_ILi8EEESH_EEENS5_IJSH_SB_EEEEEEEvNS4_8identityENS4_13SM90_TMA_LOADES18_vS19_EENS_8epilogue10collective6detail29Sm90TmaWarpSpecializedAdapterINS1D_15DefaultEpilogueIaSJ_SJ_NS1C_6thread17LinearCombinationIaLi1EiiLNS1H_9ScaleType4KindE0ELNS_15FloatRoundStyleE2EaEENS1_15EpilogueDefaultEEEEEvvEEEEvNT_6ParamsE,@"STO_CUDA_ENTRY STV_DEFAULT"
_ZN7cutlass13device_kernelINS_4gemm6kernel13GemmUniversalIN4cute5tupleIJiiiiEEENS1_10collective13CollectiveMmaINS1_34MainloopSm90TmaGmmaWarpSpecializedILi4ENS5_IJNS4_1CILi1EEENSA_ILi2EEESB_EEENS1_32KernelTmaWarpSpecializedPingpongEEENS5_IJNSA_ILi64EEENSA_ILi128EEESH_EEEaNS5_IJlSB_lEEEaSJ_NS4_8TiledMMAINS4_8MMA_AtomIJNS4_4SM904GMMA27MMA_64x128x32_S32S8S8_SS_TNEEEENS4_6LayoutINS5_IJSB_SB_SB_EEENS5_IJNSA_ILi0EEESS_SS_EEEEENS5_IJNS4_10UnderscoreESV_SV_EEEEENS4_23SM90_TMA_LOAD_MULTICASTENS4_14ComposedLayoutINS4_7SwizzleILi3ELi4ELi3EEENS4_18smem_ptr_flag_bitsILi8EEENSQ_INS5_IJNSA_ILi8EEESH_EEENS5_IJSH_SB_EEEEEEEvNS4_8identityENS4_13SM90_TMA_LOADES18_vS19_EENS_8epilogue10collective6detail29Sm90TmaWarpSpecializedAdapterINS1D_15DefaultEpilogueIaSJ_SJ_NS1C_6thread17LinearCombinationIaLi1EiiLNS1H_9ScaleType4KindE0ELNS_15FloatRoundStyleE2EaEENS1_15EpilogueDefaultEEEEEvvEEEEvNT_6ParamsE:
[----:B------:R-:W0:Y:S01]  /*0000*/  LDC R1, c[0x0][0x28] ;  /* 0x00000a00ff017b82 */ /* 0x000e220000000800 */
[----:B------:R-:W1:Y:S01]  /*0010*/  S2R R3, SR_TID.X ;  /* 0x0000000000037919 */ /* 0x000e620000002100 */
[----:B------:R-:W-:Y:S01]  /*0020*/  ELECT P0, URZ, PT ;  /* 0x00000000003f782f */ /* 0x000fe20003800000 */
[----:B------:R-:W-:Y:S01]  /*0030*/  BSSY B0, `(.L_x_0) ;  /* 0x0000014000007945 */ /* 0x000fe20003800000 */
[--C-:B-1----:R-:W-:Y:S02]  /*0040*/  SHF.R.U32.HI R0, RZ, 0x5, R3.reuse ;  /* 0x00000005ff007819 */ /* 0x102fe40000011603 */
[----:B------:R-:W-:-:S03]  /*0050*/  SHF.R.U32.HI R5, RZ, 0x7, R3 ;  /* 0x00000007ff057819 */ /* 0x000fc60000011603 */
[----:B------:R-:W1:Y:S02]  /*0060*/  SHFL.IDX PT, R2, R0, RZ, 0x1f ;  /* 0x00001fff00027589 */ /* 0x000e6400000e0000 */
[----:B-1----:R-:W-:Y:S02]  /*0070*/  R2UR UR6, R2 ;  /* 0x00000000020672ca */ /* 0x002fe400000e0000 */
[----:B------:R1:W2:Y:S11]  /*0080*/  SHFL.IDX PT, R2, R5, RZ, 0x1f ;  /* 0x00001fff05027589 */ /* 0x0002b600000e0000 */
[----:B------:R-:W-:-:S02]  /*0090*/  USHF.R.S32.HI UR4, URZ, 0x1f, UR6 ;  /* 0x0000001f3f047899 */ /* 0x000fc40008011406 */
[----:B------:R-:W-:Y:S02]  /*00a0*/  ISETP.NE.OR P0, PT, RZ, UR6, !P0 ;  /* 0x00000006ff007c0c */ /* 0x000fe4000c705670 */
[----:B------:R-:W-:-:S04]  /*00b0*/  ULEA.HI UR4, UR4, UR6, URZ, 0x2 ;  /* 0x0000000604047291 */ /* 0x000fc8000f8f103f */
[----:B------:R-:W-:-:S04]  /*00c0*/  ULOP3.LUT UR4, UR4, 0xfffffffc, URZ, 0xc0, !UPT ;  /* 0xfffffffc04047892 */ /* 0x000fc8000f8ec03f */
[----:B------:R-:W-:-:S03]  /*00d0*/  UIADD3 UR6, UR6, -UR4, URZ ;  /* 0x8000000406067290 */ /* 0x000fc6000fffe03f */
[----:B012---:R-:W-:Y:S09]  /*00e0*/  @P0 BRA `(.L_x_1) ;  /* 0x0000000000200947 */ /* 0x007ff20003800000 */
[----:B------:R-:W-:Y:S02]  /*00f0*/  ULDC.64 UR4, c[0x0][0x198] ;  /* 0x0000660000047ab9 */ /* 0x000fe40000000a00 */
[----:B------:R-:W-:Y:S02]  /*0100*/  UIADD3 UR8, UP0, UR4, 0xf0, URZ ;  /* 0x000000f004087890 */ /* 0x000fe4000ff1e03f */
[----:B------:R-:W-:Y:S02]  /*0110*/  UIADD3 UR4, UP1, UR4, 0x1f0, URZ ;  /* 0x000001f004047890 */ /* 0x000fe4000ff3e03f */
[----:B------:R-:W-:Y:S02]  /*0120*/  UIADD3.X UR9, URZ, UR5, URZ, UP0, !UPT ;  /* 0x000000053f097290 */ /* 0x000fe400087fe43f */
[----:B------:R-:W-:-:S07]  /*0130*/  UIADD3.X UR5, URZ, UR5, URZ, UP1, !UPT ;  /* 0x000000053f057290 */ /* 0x000fce0008ffe43f */
[----:B------:R0:W-:Y:S02]  /*0140*/  UTMACCTL.PF [UR8] ;  /* 0x00000000080079b9 */ /* 0x0001e40008040000 */
[----:B------:R0:W-:Y:S02]  /*0150*/  UTMACCTL.PF [UR4] ;  /* 0x00000000040079b9 */ /* 0x0001e40008040000 */
[----:B0-----:R-:W-:Y:S01]  /*0160*/  NOP ;  /* 0x0000000000007918 */ /* 0x001fe20000000000 */
.L_x_1:
[----:B------:R-:W-:Y:S05]  /*0170*/  BSYNC B0 ;  /* 0x0000000000007941 */ /* 0x000fea0003800000 */
.L_x_0:
[----:B------:R-:W0:Y:S01]  /*0180*/  SHFL.IDX PT, R6, R0, RZ, 0x1f ;  /* 0x00001fff00067589 */ /* 0x000e2200000e0000 */
[----:B------:R-:W-:Y:S01]  /*0190*/  R2UR UR19, R2 ;  /* 0x00000000021372ca */ /* 0x000fe200000e0000 */
[----:B------:R-:W-:Y:S01]  /*01a0*/  UISETP.NE.AND UP0, UPT, UR6, 0x3, UPT ;  /* 0x000000030600788c */ /* 0x000fe2000bf05270 */
[----:B------:R-:W-:-:S03]  /*01b0*/  SHF.R.S32.HI R2, RZ, 0x1f, R3 ;  /* 0x0000001fff027819 */ /* 0x000fc60000011403 */
[----:B------:R-:W-:Y:S01]  /*01c0*/  UISETP.EQ.OR UP0, UPT, UR6, URZ, !UP0 ;  /* 0x0000003f0600728c */ /* 0x000fe2000c702670 */
[----:B------:R-:W-:-:S07]  /*01d0*/  LEA.HI R2, R2, R3, RZ, 0x7 ;  /* 0x0000000302027211 */ /* 0x000fce00078f38ff */
[----:B------:R-:W-:Y:S02]  /*01e0*/  UIADD3 UR14, UR19, -0x1, URZ ;  /* 0xffffffff130e7890 */ /* 0x000fe4000fffe03f */
[----:B------:R-:W-:Y:S02]  /*01f0*/  UISETP.EQ.AND UP0, UPT, UR19, URZ, UP0 ;  /* 0x0000003f1300728c */ /* 0x000fe40008702270 */
[----:B------:R-:W-:Y:S02]  /*0200*/  UISETP.GE.U32.AND UP1, UPT, UR14, 0x2, UPT ;  /* 0x000000020e00788c */ /* 0x000fe4000bf26070 */
[----:B------:R-:W-:Y:S01]  /*0210*/  USEL UR36, URZ, 0x1, !UP0 ;  /* 0x000000013f247887 */ /* 0x000fe2000c000000 */
[----:B0-----:R-:W-:-:S03]  /*0220*/  ISETP.NE.AND P0, PT, R6, RZ, PT ;  /* 0x000000ff0600720c */ /* 0x001fc60003f05270 */
[----:B------:R-:W-:-:S10]  /*0230*/  USEL UR36, UR36, 0x2, UP1 ;  /* 0x0000000224247887 */ /* 0x000fd40008800000 */
[----:B------:R-:W-:Y:S05]  /*0240*/  @P0 BRA `(.L_x_2) ;  /* 0x0000000000580947 */ /* 0x000fea0003800000 */
[----:B------:R-:W0:Y:S01]  /*0250*/  S2UR UR7, SR_CgaCtaId ;  /* 0x00000000000779c3 */ /* 0x000e220000008800 */
[----:B------:R-:W-:Y:S01]  /*0260*/  UMOV UR4, 0x400 ;  /* 0x0000040000047882 */ /* 0x000fe20000000000 */
[----:B------:R-:W-:Y:S01]  /*0270*/  UMOV UR5, 0x1 ;  /* 0x0000000100057882 */ /* 0x000fe20000000000 */
[----:B------:R-:W-:Y:S01]  /*0280*/  UMOV UR8, 0x2 ;  /* 0x0000000200087882 */ /* 0x000fe20000000000 */
[----:B------:R-:W-:Y:S01]  /*0290*/  ELECT P0, URZ, PT ;  /* 0x00000000003f782f */ /* 0x000fe20003800000 */
[----:B------:R-:W-:-:S04]  /*02a0*/  UIADD3 UR8, -UR8, 0x100000, URZ ;  /* 0x0010000008087890 */ /* 0x000fc8000fffe13f */
[----:B------:R-:W-:Y:S02]  /*02b0*/  USHF.L.U32 UR9, UR8, 0xb, URZ ;  /* 0x0000000b08097899 */ /* 0x000fe4000800063f */
[----:B------:R-:W-:Y:S02]  /*02c0*/  USHF.L.U32 UR8, UR8, 0x1, URZ ;  /* 0x0000000108087899 */ /* 0x000fe4000800063f */
[----:B0-----:R-:W-:Y:S02]  /*02d0*/  ULEA UR7, UR7, UR4, 0x18 ;  /* 0x0000000407077291 */ /* 0x001fe4000f8ec03f */
[----:B------:R-:W-:-:S04]  /*02e0*/  UIADD3 UR4, -UR5, 0x100000, URZ ;  /* 0x0010000005047890 */ /* 0x000fc8000fffe13f */
[----:B------:R-:W-:Y:S02]  /*02f0*/  USHF.L.U32 UR5, UR4, 0xb, URZ ;  /* 0x0000000b04057899 */ /* 0x000fe4000800063f */
[----:B------:R-:W-:Y:S01]  /*0300*/  USHF.L.U32 UR4, UR4, 0x1, URZ ;  /* 0x0000000104047899 */ /* 0x000fe2000800063f */
[----:B------:R-:W0:Y:S11]  /*0310*/  FENCE.VIEW.ASYNC.S ;  /* 0x00000000000073c6 */ /* 0x000e360000000000 */
[----:B0-----:R0:W1:Y:S01]  /*0320*/  SYNCS.EXCH.64 URZ, [UR7], UR4 ;  /* 0x00000004073f75b2 */ /* 0x0010620008000100 */
[----:B------:R0:W2:Y:S01]  /*0330*/  SYNCS.EXCH.64 URZ, [UR7+0x20], UR8 ;  /* 0x00002008073f75b2 */ /* 0x0000a20008000100 */
[----:B------:R0:W3:Y:S01]  /*0340*/  SYNCS.EXCH.64 URZ, [UR7+0x8], UR4 ;  /* 0x00000804073f75b2 */ /* 0x0000e20008000100 */
[----:B------:R0:W4:Y:S01]  /*0350*/  SYNCS.EXCH.64 URZ, [UR7+0x28], UR8 ;  /* 0x00002808073f75b2 */ /* 0x0001220008000100 */
[----:B------:R0:W0:Y:S01]  /*0360*/  SYNCS.EXCH.64 URZ, [UR7+0x10], UR4 ;  /* 0x00001004073f75b2 */ /* 0x0000220008000100 */
[----:B------:R0:W0:Y:S01]  /*0370*/  SYNCS.EXCH.64 URZ, [UR7+0x30], UR8 ;  /* 0x00003008073f75b2 */ /* 0x0000220008000100 */
[----:B------:R0:W0:Y:S01]  /*0380*/  SYNCS.EXCH.64 URZ, [UR7+0x18], UR4 ;  /* 0x00001804073f75b2 */ /* 0x0000220008000100 */
[----:B------:R0:W0:Y:S01]  /*0390*/  SYNCS.EXCH.64 URZ, [UR7+0x38], UR8 ;  /* 0x00003808073f75b2 */ /* 0x0000220008000100 */
[----:B------:R-:W-:Y:S01]  /*03a0*/  NOP ;  /* 0x0000000000007918 */ /* 0x000fe20000000000 */
.L_x_2:
[----:B------:R-:W5:Y:S01]  /*03b0*/  SHFL.IDX PT, R10, R0, RZ, 0x1f ;  /* 0x00001fff000a7589 */ /* 0x000f6200000e0000 */
[----:B------:R-:W1:Y:S01]  /*03c0*/  S2UR UR15, SR_CTAID.X ;  /* 0x00000000000f79c3 */ /* 0x000e620000002500 */
[----:B------:R-:W-:Y:S02]  /*03d0*/  ELECT P0, URZ, PT ;  /* 0x00000000003f782f */ /* 0x000fe40003800000 */
[----:B------:R-:W-:Y:S01]  /*03e0*/  SHF.R.S32.HI R11, RZ, 0x1f, R6 ;  /* 0x0000001fff0b7819 */ /* 0x000fe20000011406 */
[----:B------:R1:W2:Y:S01]  /*03f0*/  SHFL.IDX PT, R8, R0, RZ, 0x1f ;  /* 0x00001fff00087589 */ /* 0x0002a200000e0000 */
[----:B------:R-:W-:Y:S02]  /*0400*/  ELECT P1, URZ, PT ;  /* 0x00000000003f782f */ /* 0x000fe40003820000 */
[----:B------:R-:W-:Y:S01]  /*0410*/  LOP3.LUT R2, R2, 0xffffff80, RZ, 0xc0, !PT ;  /* 0xffffff8002027812 */ /* 0x000fe200078ec0ff */
[----:B0-----:R-:W-:Y:S01]  /*0420*/  ULDC UR4, c[0x0][0x150] ;  /* 0x0000540000047ab9 */ /* 0x001fe20000000800 */
[----:B------:R-:W-:Y:S01]  /*0430*/  LEA.HI R11, R11, R6, RZ, 0x2 ;  /* 0x000000060b0b7211 */ /* 0x000fe200078f10ff */
[----:B------:R-:W0:Y:S01]  /*0440*/  S2UR UR8, SR_CTAID.Y ;  /* 0x00000000000879c3 */ /* 0x000e220000002600 */
[----:B------:R-:W-:Y:S01]  /*0450*/  NOP ;  /* 0x0000000000007918 */ /* 0x000fe20000000000 */
[----:B------:R-:W-:Y:S01]  /*0460*/  IMAD.IADD R4, R3, 0x1, -R2 ;  /* 0x0000000103047824 */ /* 0x000fe200078e0a02 */
[----:B------:R-:W-:Y:S01]  /*0470*/  LOP3.LUT R11, R11, 0x3ffffffc, RZ, 0xc0, !PT ;  /* 0x3ffffffc0b0b7812 */ /* 0x000fe200078ec0ff */
[----:B------:R-:W-:Y:S01]  /*0480*/  NOP ;  /* 0x0000000000007918 */ /* 0x000fe20000000000 */
[----:B------:R-:W-:Y:S01]  /*0490*/  ULDC UR17, c[0x0][0x148] ;  /* 0x0000520000117ab9 */ /* 0x000fe20000000800 */
[----:B------:R-:W-:Y:S01]  /*04a0*/  UMOV UR20, 0x80 ;  /* 0x0000008000147882 */ /* 0x000fe20000000000 */
[----:B------:R-:W-:Y:S01]  /*04b0*/  SHF.R.S32.HI R9, RZ, 0x1f, R4 ;  /* 0x0000001fff097819 */ /* 0x000fe20000011404 */
[----:B------:R-:W-:Y:S01]  /*04c0*/  IMAD.IADD R11, R6, 0x1, -R11 ;  /* 0x00000001060b7824 */ /* 0x000fe200078e0a0b */
[----:B------:R-:W-:Y:S01]  /*04d0*/  ULDC UR12, c[0x0][0x144] ;  /* 0x00005100000c7ab9 */ /* 0x000fe20000000800 */
[----:B------:R-:W3:Y:S01]  /*04e0*/  SHFL.IDX PT, R5, R5, RZ, 0x1f ;  /* 0x00001fff05057589 */ /* 0x000ee200000e0000 */
[----:B------:R-:W-:-:S02]  /*04f0*/  LEA.HI R2, R9, R4, RZ, 0x3 ;  /* 0x0000000409027211 */ /* 0x000fc400078f18ff */
[----:B------:R-:W-:Y:S02]  /*0500*/  ISETP.NE.AND P3, PT, RZ, UR19, PT ;  /* 0x00000013ff007c0c */ /* 0x000fe4000bf65270 */
[----:B-----5:R-:W-:Y:S02]  /*0510*/  ISETP.NE.OR P0, PT, R10, RZ, !P0 ;  /* 0x000000ff0a00720c */ /* 0x020fe40004705670 */
[----:B-1----:R-:W-:Y:S02]  /*0520*/  I2FP.F32.U32 R0, UR15 ;  /* 0x0000000f00007c45 */ /* 0x002fe40008201000 */
[----:B--2---:R-:W-:Y:S02]  /*0530*/  ISETP.NE.OR P1, PT, R8, RZ, !P1 ;  /* 0x000000ff0800720c */ /* 0x004fe40004f25670 */
[----:B------:R-:W-:Y:S01]  /*0540*/  SHF.R.S32.HI R7, RZ, 0x3, R2 ;  /* 0x00000003ff077819 */ /* 0x000fe20000011402 */
[----:B------:R-:W-:Y:S01]  /*0550*/  FMUL R0, R0, UR4 ;  /* 0x0000000400007c20 */ /* 0x000fe20008400000 */
[----:B------:R-:W-:Y:S01]  /*0560*/  ULDC UR4, c[0x0][0x154] ;  /* 0x0000550000047ab9 */ /* 0x000fe20000000800 */
[----:B0-----:R-:W-:-:S02]  /*0570*/  I2FP.F32.U32 R6, UR8 ;  /* 0x0000000800067c45 */ /* 0x001fc40008201000 */
[----:B------:R-:W-:Y:S02]  /*0580*/  SHF.R.S32.HI R2, RZ, 0x1f, R2 ;  /* 0x0000001fff027819 */ /* 0x000fe40000011402 */
[----:B------:R-:W-:Y:S01]  /*0590*/  VOTEU.ALL UP2, P0 ;  /* 0x00000000003f7886 */ /* 0x000fe20000040000 */
[----:B------:R-:W-:Y:S01]  /*05a0*/  FMUL R6, R6, UR4 ;  /* 0x0000000406067c20 */ /* 0x000fe20008400000 */
[----:B------:R-:W0:Y:S01]  /*05b0*/  F2I.U32.TRUNC.NTZ R0, R0 ;  /* 0x0000000000007305 */ /* 0x000e22000020f000 */
[----:B------:R-:W-:Y:S01]  /*05c0*/  LEA.HI R2, R2, R7, RZ, 0x2 ;  /* 0x0000000702027211 */ /* 0x000fe200078f10ff */
[----:B------:R-:W-:Y:S01]  /*05d0*/  VOTEU.ALL UP3, P1 ;  /* 0x00000000003f7886 */ /* 0x000fe20000860000 */
[----:B------:R-:W1:Y:S01]  /*05e0*/  @!UP2 S2UR UR11, SR_CgaCtaId ;  /* 0x00000000000ba9c3 */ /* 0x000e620000008800 */
[----:B------:R-:W-:Y:S01]  /*05f0*/  UMOV UR4, 0x20 ;  /* 0x0000002000047882 */ /* 0x000fe20000000000 */
[----:B------:R-:W-:Y:S01]  /*0600*/  LOP3.LUT R2, R2, 0xfffffffc, RZ, 0xc0, !PT ;  /* 0xfffffffc02027812 */ /* 0x000fe200078ec0ff */
[----:B------:R-:W-:Y:S01]  /*0610*/  @!UP2 UMOV UR10, 0x400 ;  /* 0x00000400000aa882 */ /* 0x000fe20000000000 */
[----:B------:R-:W-:-:S04]  /*0620*/  @!UP2 UIADD3 UR4, -UR4, 0x100000, URZ ;  /* 0x001000000404a890 */ /* 0x000fc8000fffe13f */
[----:B------:R-:W-:Y:S02]  /*0630*/  @!UP2 USHF.L.U32 UR5, UR4, 0xb, URZ ;  /* 0x0000000b0405a899 */ /* 0x000fe4000800063f */
[----:B------:R-:W-:Y:S01]  /*0640*/  @!UP2 USHF.L.U32 UR4, UR4, 0x1, URZ ;  /* 0x000000010404a899 */ /* 0x000fe2000800063f */
[----:B------:R-:W2:Y:S01]  /*0650*/  F2I.U32.TRUNC.NTZ R6, R6 ;  /* 0x0000000600067305 */ /* 0x000ea2000020f000 */
[----:B------:R-:W-:Y:S01]  /*0660*/  VOTEU.ALL UP0, P0 ;  /* 0x00000000003f7886 */ /* 0x000fe20000000000 */
[----:B------:R-:W-:Y:S01]  /*0670*/  IMAD.IADD R2, R7, 0x1, -R2 ;  /* 0x0000000107027824 */ /* 0x000fe200078e0a02 */
[----:B------:R-:W5:Y:S01]  /*0680*/  @!UP3 S2UR UR18, SR_CgaCtaId ;  /* 0x000000000012b9c3 */ /* 0x000f620000008800 */
[----:B------:R-:W-:Y:S01]  /*0690*/  VOTEU.ALL UP1, P0 ;  /* 0x00000000003f7886 */ /* 0x000fe20000020000 */
[----:B------:R-:W-:Y:S01]  /*06a0*/  @!UP3 UMOV UR16, 0x400 ;  /* 0x000004000010b882 */ /* 0x000fe20000000000 */
[----:B------:R-:W-:Y:S01]  /*06b0*/  IMAD R2, R11, 0x4, R2 ;  /* 0x000000040b027824 */ /* 0x000fe200078e0202 */
[----:B0-----:R-:W-:Y:S01]  /*06c0*/  R2UR UR7, R0 ;  /* 0x00000000000772ca */ /* 0x001fe200000e0000 */
[----:B------:R-:W-:Y:S01]  /*06d0*/  VOTEU.ALL UP4, P1 ;  /* 0x00000000003f7886 */ /* 0x000fe20000880000 */
[----:B------:R-:W-:Y:S01]  /*06e0*/  VOTEU.ALL UP5, P1 ;  /* 0x00000000003f7886 */ /* 0x000fe200008a0000 */
[----:B------:R-:W-:Y:S01]  /*06f0*/  IMAD.SHL.U32 R7, R2, 0x4, RZ ;  /* 0x0000000402077824 */ /* 0x000fe200078e00ff */
[----:B------:R-:W0:Y:S01]  /*0700*/  LDC R0, c[0x0][0x140] ;  /* 0x00005000ff007b82 */ /* 0x000e220000000800 */
[----:B------:R-:W-:-:S02]  /*0710*/  LOP3.LUT P0, RZ, R4, 0x7, RZ, 0xc0, !PT ;  /* 0x0000000704ff7812 */ /* 0x000fc4000780c0ff */
[----:B--2---:R-:W-:Y:S02]  /*0720*/  R2UR UR9, R6 ;  /* 0x00000000060972ca */ /* 0x004fe400000e0000 */
[----:B------:R-:W-:Y:S01]  /*0730*/  LOP3.LUT R22, R2, 0xc, R7, 0x78, !PT ;  /* 0x0000000c02167812 */ /* 0x000fe200078e7807 */
[----:B-1----:R-:W-:Y:S02]  /*0740*/  @!UP2 ULEA UR13, UR11, UR10, 0x18 ;  /* 0x0000000a0b0da291 */ /* 0x002fe4000f8ec03f */
[----:B------:R-:W-:-:S04]  /*0750*/  @!UP3 UIADD3 UR10, -UR20, 0x100000, URZ ;  /* 0x00100000140ab890 */ /* 0x000fc8000fffe13f */
[----:B------:R-:W-:Y:S02]  /*0760*/  @!UP3 USHF.L.U32 UR11, UR10, 0xb, URZ ;  /* 0x0000000b0a0bb899 */ /* 0x000fe4000800063f */
[----:B------:R-:W-:Y:S01]  /*0770*/  @!UP3 USHF.L.U32 UR10, UR10, 0x1, URZ ;  /* 0x000000010a0ab899 */ /* 0x000fe2000800063f */
[----:B------:R-:W-:Y:S01]  /*0780*/  ISETP.LT.U32.AND P0, PT, R22, 0x2, !P0 ;  /* 0x000000021600780c */ /* 0x000fe20004701070 */
[----:B------:R-:W-:Y:S01]  /*0790*/  UIADD3 UR7, -UR7, URZ, URZ ;  /* 0x0000003f07077290 */ /* 0x000fe2000fffe13f */
[----:B------:R-:W-:Y:S01]  /*07a0*/  VOTEU.ALL UP2, P1 ;  /* 0x00000000003f7886 */ /* 0x000fe20000840000 */
[----:B-----5:R-:W-:Y:S02]  /*07b0*/  @!UP3 ULEA UR16, UR18, UR16, 0x18 ;  /* 0x000000101210b291 */ /* 0x020fe4000f8ec03f */
[----:B------:R-:W-:Y:S01]  /*07c0*/  UIADD3 UR9, -UR9, URZ, URZ ;  /* 0x0000003f09097290 */ /* 0x000fe2000fffe13f */
[----:B------:R-:W1:Y:S02]  /*07d0*/  FENCE.VIEW.ASYNC.S ;  /* 0x00000000000073c6 */ /* 0x000e640000000000 */
[----:B-1----:R-:W1:Y:S01]  /*07e0*/  @!UP0 SYNCS.EXCH.64 URZ, [UR13+0x70], UR4 ;  /* 0x000070040d3f85b2 */ /* 0x002e620008000100 */
[----:B------:R-:W-:Y:S01]  /*07f0*/  UIMAD UR7, UR12, UR7, UR15 ;  /* 0x000000070c0772a4 */ /* 0x000fe2000f8e020f */
[----:B------:R-:W-:Y:S01]  /*0800*/  VOTEU.ALL UP3, P1 ;  /* 0x00000000003f7886 */ /* 0x000fe20000860000 */
[----:B0-----:R-:W-:Y:S01]  /*0810*/  ISETP.EQ.U32.AND P2, PT, R0, 0x1, PT ;  /* 0x000000010000780c */ /* 0x001fe20003f42070 */
[----:B------:R0:W2:Y:S01]  /*0820*/  @!UP1 SYNCS.EXCH.64 URZ, [UR13+0x78], UR4 ;  /* 0x000078040d3f95b2 */ /* 0x0000a20008000100 */
[----:B------:R-:W-:Y:S01]  /*0830*/  NOP ;  /* 0x0000000000007918 */ /* 0x000fe20000000000 */
[----:B0-----:R-:W-:Y:S01]  /*0840*/  UIMAD UR4, UR17, UR9, UR8 ;  /* 0x00000009110472a4 */ /* 0x001fe2000f8e0208 */
[----:B------:R0:W0:Y:S05]  /*0850*/  @!UP2 SYNCS.EXCH.64 URZ, [UR16+0x50], UR10 ;  /* 0x0000500a103fa5b2 */ /* 0x00002a0008000100 */
[----:B------:R-:W-:-:S04]  /*0860*/  ISETP.NE.AND P1, PT, R22, UR4, PT ;  /* 0x0000000416007c0c */ /* 0x000fc8000bf25270 */
[----:B------:R-:W-:-:S04]  /*0870*/  ISETP.EQ.OR P1, PT, RZ, UR7, !P1 ;  /* 0x00000007ff007c0c */ /* 0x000fc8000cf22670 */
[----:B------:R-:W-:-:S04]  /*0880*/  PLOP3.LUT P0, PT, P0, P1, PT, 0x80, 0x0 ;  /* 0x000000000000781c */ /* 0x000fc80000703070 */
[----:B------:R-:W-:Y:S01]  /*0890*/  P2R R98, PR, RZ, 0x1 ;  /* 0x00000001ff627803 */ /* 0x000fe20000000000 */
[----:B------:R0:W0:Y:S01]  /*08a0*/  @!UP3 SYNCS.EXCH.64 URZ, [UR16+0x58], UR10 ;  /* 0x0000580a103fb5b2 */ /* 0x0000220008000100 */
[----:B------:R0:W0:Y:S01]  /*08b0*/  @!UP4 SYNCS.EXCH.64 URZ, [UR16+0x60], UR10 ;  /* 0x0000600a103fc5b2 */ /* 0x0000220008000100 */
[----:B------:R0:W0:Y:S01]  /*08c0*/  @!UP5 SYNCS.EXCH.64 URZ, [UR16+0x68], UR10 ;  /* 0x0000680a103fd5b2 */ /* 0x0000220008000100 */
[----:B------:R-:W-:Y:S01]  /*08d0*/  NOP ;  /* 0x0000000000007918 */ /* 0x000fe20000000000 */
[----:B-123--:R-:W-:Y:S05]  /*08e0*/  @!P2 BRA `(.L_x_3) ;  /* 0x000000000008a947 */ /* 0x00efea0003800000 */
[----:B0---4-:R-:W-:Y:S01]  /*08f0*/  UCGABAR_ARV ;  /* 0x00000000000079c7 */ /* 0x011fe20008000000 */
[----:B------:R-:W-:Y:S05]  /*0900*/  BRA `(.L_x_4) ;  /* 0x0000000000047947 */ /* 0x000fea0003800000 */
.L_x_3:
[----:B0---4-:R-:W-:Y:S01]  /*0910*/  NOP ;  /* 0x0000000000007918 */ /* 0x011fe20000000000 */
.L_x_4:
[----:B------:R-:W-:Y:S01]  /*0920*/  ULDC.64 UR4, c[0x0][0x598] ;  /* 0x0001660000047ab9 */ /* 0x000fe20000000a00 */
[----:B------:R-:W-:Y:S01]  /*0930*/  ULDC.64 UR52, c[0x0][0x208] ;  /* 0x0000820000347ab9 */ /* 0x000fe20000000a00 */
[----:B------:R-:W-:-:S04]  /*0940*/  ISETP.NE.U32.AND P0, PT, RZ, UR4, PT ;  /* 0x00000004ff007c0c */ /* 0x000fc8000bf05070 */
[----:B------:R-:W-:-:S13]  /*0950*/  ISETP.NE.AND.EX P0, PT, RZ, UR5, PT, P0 ;  /* 0x00000005ff007c0c */ /* 0x000fda000bf05300 */
[----:B------:R-:W-:Y:S05]  /*0960*/  @!P0 BRA `(.L_x_5) ;  /* 0x00000000001c8947 */ /* 0x000fea0003800000 */
[----:B------:R-:W0:Y:S02]  /*0970*/  LDC.64 R6, c[0x0][0x598] ;  /* 0x00016600ff067b82 */ /* 0x000e240000000a00 */
[----:B0-----:R-:W2:Y:S02]  /*0980*/  LDG.E.64 R6, desc[UR52][R6.64] ;  /* 0x0000003406067981 */ /* 0x001ea4000c1e1b00 */
[----:B--2---:R-:W-:-:S04]  /*0990*/  ISETP.NE.U32.AND P0, PT, R6, RZ, PT ;  /* 0x000000ff0600720c */ /* 0x004fc80003f05070 */
[----:B------:R-:W-:-:S13]  /*09a0*/  ISETP.NE.AND.EX P0, PT, R7, RZ, PT, P0 ;  /* 0x000000ff0700720c */ /* 0x000fda0003f05300 */
[----:B------:R-:W-:Y:S05]  /*09b0*/  @!P0 BRA `(.L_x_5) ;  /* 0x0000000000088947 */ /* 0x000fea0003800000 */
[----:B------:R0:W5:Y:S01]  /*09c0*/  LD.E R23, desc[UR52][R6.64] ;  /* 0x0000003406177980 */ /* 0x000162000c101900 */
[----:B------:R-:W-:Y:S05]  /*09d0*/  BRA `(.L_x_6) ;  /* 0x0000000000247947 */ /* 0x000fea0003800000 */
.L_x_5:
[----:B------:R-:W-:Y:S02]  /*09e0*/  ULDC.64 UR4, c[0x0][0x588] ;  /* 0x0001620000047ab9 */ /* 0x000fe40000000a00 */
[----:B------:R-:W-:-:S04]  /*09f0*/  ISETP.NE.U32.AND P0, PT, RZ, UR4, PT ;  /* 0x00000004ff007c0c */ /* 0x000fc8000bf05070 */
[----:B------:R-:W-:-:S13]  /*0a00*/  ISETP.NE.AND.EX P0, PT, RZ, UR5, PT, P0 ;  /* 0x00000005ff007c0c */ /* 0x000fda000bf05300 */
[----:B------:R-:W-:Y:S05]  /*0a10*/  @!P0 BRA `(.L_x_7) ;  /* 0x00000000000c8947 */ /* 0x000fea0003800000 */
[----:B------:R-:W0:Y:S02]  /*0a20*/  LDC.64 R6, c[0x0][0x588] ;  /* 0x00016200ff067b82 */ /* 0x000e240000000a00 */
[----:B0-----:R1:W5:Y:S01]  /*0a30*/  LDG.E R23, desc[UR52][R6.64] ;  /* 0x0000003406177981 */ /* 0x001362000c1e1900 */
[----:B------:R-:W-:Y:S05]  /*0a40*/  BRA `(.L_x_6) ;  /* 0x0000000000087947 */ /* 0x000fea0003800000 */
.L_x_7:
[----:B------:R-:W-:Y:S02]  /*0a50*/  ULDC UR4, c[0x0][0x580] ;  /* 0x0001600000047ab9 */ /* 0x000fe40000000800 */
[----:B------:R-:W-:-:S07]  /*0a60*/  IMAD.U32 R23, RZ, RZ, UR4 ;  /* 0x00000004ff177e24 */ /* 0x000fce000f8e00ff */
.L_x_6:
[----:B------:R-:W-:Y:S02]  /*0a70*/  ULDC.64 UR4, c[0x0][0x5a0] ;  /* 0x0001680000047ab9 */ /* 0x000fe40000000a00 */
[----:B------:R-:W-:-:S04]  /*0a80*/  ISETP.NE.U32.AND P0, PT, RZ, UR4, PT ;  /* 0x00000004ff007c0c */ /* 0x000fc8000bf05070 */
[----:B------:R-:W-:-:S13]  /*0a90*/  ISETP.NE.AND.EX P0, PT, RZ, UR5, PT, P0 ;  /* 0x00000005ff007c0c */ /* 0x000fda000bf05300 */
[----:B------:R-:W-:Y:S05]  /*0aa0*/  @!P0 BRA `(.L_x_8) ;  /* 0x00000000001c8947 */ /* 0x000fea0003800000 */
[----:B01----:R-:W0:Y:S02]  /*0ab0*/  LDC.64 R6, c[0x0][0x5a0] ;  /* 0x00016800ff067b82 */ /* 0x003e240000000a00 */
[----:B0-----:R-:W2:Y:S02]  /*0ac0*/  LDG.E.64 R6, desc[UR52][R6.64] ;  /* 0x0000003406067981 */ /* 0x001ea4000c1e1b00 */
[----:B--2---:R-:W-:-:S04]  /*0ad0*/  ISETP.NE.U32.AND P0, PT, R6, RZ, PT ;  /* 0x000000ff0600720c */ /* 0x004fc80003f05070 */
[----:B------:R-:W-:-:S13]  /*0ae0*/  ISETP.NE.AND.EX P0, PT, R7, RZ, PT, P0 ;  /* 0x000000ff0700720c */ /* 0x000fda0003f05300 */
[----:B------:R-:W-:Y:S05]  /*0af0*/  @!P0 BRA `(.L_x_8) ;  /* 0x0000000000088947 */ /* 0x000fea0003800000 */
[----:B------:R0:W5:Y:S01]  /*0b00*/  LD.E R88, desc[UR52][R6.64] ;  /* 0x0000003406587980 */ /* 0x000162000c101900 */
[----:B------:R-:W-:Y:S05]  /*0b10*/  BRA `(.L_x_9) ;  /* 0x0000000000247947 */ /* 0x000fea0003800000 */
.L_x_8:
[----:B------:R-:W-:Y:S02]  /*0b20*/  ULDC.64 UR4, c[0x0][0x590] ;  /* 0x0001640000047ab9 */ /* 0x000fe40000000a00 */
[----:B------:R-:W-:-:S04]  /*0b30*/  ISETP.NE.U32.AND P0, PT, RZ, UR4, PT ;  /* 0x00000004ff007c0c */ /* 0x000fc8000bf05070 */
[----:B------:R-:W-:-:S13]  /*0b40*/  ISETP.NE.AND.EX P0, PT, RZ, UR5, PT, P0 ;  /* 0x00000005ff007c0c */ /* 0x000fda000bf05300 */
[----:B------:R-:W-:Y:S05]  /*0b50*/  @!P0 BRA `(.L_x_10) ;  /* 0x00000000000c8947 */ /* 0x000fea0003800000 */
[----:B------:R-:W2:Y:S02]  /*0b60*/  LDC.64 R88, c[0x0][0x590] ;  /* 0x00016400ff587b82 */ /* 0x000ea40000000a00 */
[----:B--2---:R2:W5:Y:S01]  /*0b70*/  LDG.E R88, desc[UR52][R88.64] ;  /* 0x0000003458587981 */ /* 0x004562000c1e1900 */
[----:B------:R-:W-:Y:S05]  /*0b80*/  BRA `(.L_x_9) ;  /* 0x0000000000087947 */ /* 0x000fea0003800000 */
.L_x_10:
[----:B------:R-:W-:Y:S02]  /*0b90*/  ULDC UR4, c[0x0][0x584] ;  /* 0x0001610000047ab9 */ /* 0x000fe40000000800 */
[----:B------:R-:W-:-:S07]  /*0ba0*/  IMAD.U32 R88, RZ, RZ, UR4 ;  /* 0x00000004ff587e24 */ /* 0x000fce000f8e00ff */
.L_x_9:
[----:B------:R-:W-:Y:S01]  /*0bb0*/  ULDC UR4, c[0x0][0x65c] ;  /* 0x0001970000047ab9 */ /* 0x000fe20000000800 */
[----:B01----:R-:W0:Y:S01]  /*0bc0*/  LDC.64 R6, c[0x0][0x650] ;  /* 0x00019400ff067b82 */ /* 0x003e220000000a00 */
[----:B------:R-:W-:Y:S01]  /*0bd0*/  UISETP.NE.AND UP2, UPT, UR4, 0x1, UPT ;  /* 0x000000010400788c */ /* 0x000fe2000bf45270 */
[----:B------:R-:W-:Y:S01]  /*0be0*/  IMAD.MOV.U32 R19, RZ, RZ, -0x1 ;  /* 0xffffffffff137424 */ /* 0x000fe200078e00ff */
[----:B------:R-:W-:Y:S01]  /*0bf0*/  UISETP.NE.AND UP0, UPT, UR19, 0x2, UPT ;  /* 0x000000021300788c */ /* 0x000fe2000bf05270 */
[----:B------:R-:W-:Y:S01]  /*0c00*/  IMAD.MOV.U32 R18, RZ, RZ, -0x1 ;  /* 0xffffffffff127424 */ /* 0x000fe200078e00ff */
[----:B------:R-:W-:Y:S01]  /*0c10*/  UP2UR UR38, UPR, URZ, 0x4 ;  /* 0x000000043f267883 */ /* 0x000fe20008000000 */
[----:B------:R-:W-:-:S06]  /*0c20*/  IMAD.MOV.U32 R2, RZ, RZ, -0x1 ;  /* 0xffffffffff027424 */ /* 0x000fcc00078e00ff */
[----:B------:R-:W-:Y:S01]  /*0c30*/  @UP2 ULDC UR12, c[0x0][0x10] ;  /* 0x00000400000c2ab9 */ /* 0x000fe20000000800 */
[----:B------:R-:W-:Y:S01]  /*0c40*/  @UP2 UMOV UR4, UR8 ;  /* 0x0000000800042c82 */ /* 0x000fe20008000000 */
[----:B------:R-:W-:Y:S01]  /*0c50*/  @UP2 UMOV UR5, URZ ;  /* 0x0000003f00052c82 */ /* 0x000fe20008000000 */
[----:B------:R-:W-:Y:S01]  /*0c60*/  @!UP2 ULDC UR16, c[0x0][0xc] ;  /* 0x000003000010aab9 */ /* 0x000fe20000000800 */
[----:B------:R-:W-:Y:S01]  /*0c70*/  @UP2 UIMAD.WIDE.U32 UR12, UR15, UR12, UR4 ;  /* 0x0000000c0f0c22a5 */ /* 0x000fe2000f8e0004 */
[----:B------:R-:W-:Y:S02]  /*0c80*/  ULDC UR10, c[0x0][0xc] ;  /* 0x00000300000a7ab9 */ /* 0x000fe40000000800 */
[----:B------:R-:W-:Y:S01]  /*0c90*/  @UP2 UMOV UR4, URZ ;  /* 0x0000003f00042c82 */ /* 0x000fe20008000000 */
[----:B------:R-:W-:Y:S01]  /*0ca0*/  UMOV UR5, URZ ;  /* 0x0000003f00057c82 */ /* 0x000fe20008000000 */
[----:B------:R-:W-:Y:S01]  /*0cb0*/  @UP2 UIADD3 UR18, UR13, UR4, URZ ;  /* 0x000000040d122290 */ /* 0x000fe2000fffe03f */
[----:B------:R-:W-:-:S02]  /*0cc0*/  ULDC UR11, c[0x0][0x10] ;  /* 0x00000400000b7ab9 */ /* 0x000fc40000000800 */
[----:B------:R-:W-:Y:S01]  /*0cd0*/  UMOV UR4, UR15 ;  /* 0x0000000f00047c82 */ /* 0x000fe20008000000 */
[----:B------:R-:W-:Y:S02]  /*0ce0*/  UIMAD.WIDE.U32 UR10, UR10, UR11, URZ ;  /* 0x0000000b0a0a72a5 */ /* 0x000fe4000f8e003f */
[----:B------:R-:W-:Y:S01]  /*0cf0*/  @!UP2 UIMAD.WIDE.U32 UR4, UR8, UR16, UR4 ;  /* 0x000000100804a2a5 */ /* 0x000fe2000f8e0004 */
[----:B------:R-:W-:Y:S02]  /*0d00*/  ULDC UR13, c[0x0][0x14] ;  /* 0x00000500000d7ab9 */ /* 0x000fe40000000800 */
[----:B------:R-:W-:Y:S02]  /*0d10*/  UIMAD.WIDE.U32 UR50, UR10, UR13, URZ ;  /* 0x0000000d0a3272a5 */ /* 0x000fe4000f8e003f */
[----:B------:R-:W-:Y:S02]  /*0d20*/  UIMAD UR37, UR11, UR13, URZ ;  /* 0x0000000d0b2572a4 */ /* 0x000fe4000f8e023f */
[----:B------:R-:W-:Y:S01]  /*0d30*/  @!UP2 UMOV UR12, UR4 ;  /* 0x00000004000cac82 */ /* 0x000fe20008000000 */
[----:B------:R-:W-:Y:S01]  /*0d40*/  @!UP2 UMOV UR18, UR5 ;  /* 0x000000050012ac82 */ /* 0x000fe20008000000 */
[----:B------:R-:W-:-:S02]  /*0d50*/  UIADD3 UR37, UR51, UR37, URZ ;  /* 0x0000002533257290 */ /* 0x000fc4000fffe03f */
[----:B------:R-:W-:-:S04]  /*0d60*/  UIADD3 UR4, UP1, UR12, UR50, URZ ;  /* 0x000000320c047290 */ /* 0x000fc8000ff3e03f */
[----:B------:R-:W-:Y:S02]  /*0d70*/  UIADD3.X UR5, UR18, UR37, URZ, UP1, !UPT ;  /* 0x0000002512057290 */ /* 0x000fe40008ffe43f */
[----:B------:R-:W-:Y:S02]  /*0d80*/  USEL UR4, UR4, UR12, !UP0 ;  /* 0x0000000c04047287 */ /* 0x000fe4000c000000 */
[----:B------:R-:W-:-:S04]  /*0d90*/  USEL UR5, UR5, UR18, !UP0 ;  /* 0x0000001205057287 */ /* 0x000fc8000c000000 */
[----:B0-----:R-:W-:Y:S01]  /*0da0*/  ISETP.LE.U32.AND P0, PT, R6, UR4, PT ;  /* 0x0000000406007c0c */ /* 0x001fe2000bf03070 */
[----:B------:R-:W-:Y:S02]  /*0db0*/  IMAD.U32 R16, RZ, RZ, UR4 ;  /* 0x00000004ff107e24 */ /* 0x000fe4000f8e00ff */
[----:B------:R-:W-:Y:S02]  /*0dc0*/  IMAD.U32 R0, RZ, RZ, UR5 ;  /* 0x00000005ff007e24 */ /* 0x000fe4000f8e00ff */
[----:B------:R-:W-:-:S03]  /*0dd0*/  IMAD.U32 R17, RZ, RZ, UR5 ;  /* 0x00000005ff117e24 */ /* 0x000fc6000f8e00ff */
[----:B------:R-:W-:Y:S02]  /*0de0*/  ISETP.GE.U32.AND.EX P0, PT, R0, R7, PT, P0 ;  /* 0x000000070000720c */ /* 0x000fe40003f06100 */
[----:B------:R-:W-:-:S11]  /*0df0*/  PRMT R0, RZ, 0x7610, R0 ;  /* 0x00007610ff007816 */ /* 0x000fd60000000000 */
[----:B------:R-:W-:Y:S05]  /*0e00*/  @P0 BRA `(.L_x_11) ;  /* 0x0000000400500947 */ /* 0x000fea0003800000 */
[----:B------:R-:W-:Y:S01]  /*0e10*/  ULDC.64 UR18, c[0x0][0x628] ;  /* 0x00018a0000127ab9 */ /* 0x000fe20000000a00 */
[C---:B------:R-:W-:Y:S01]  /*0e20*/  R2UR UR20, R16.reuse ;  /* 0x00000000101472ca */ /* 0x040fe200000e0000 */
[----:B------:R-:W-:Y:S01]  /*0e30*/  ULDC UR16, c[0x0][0x630] ;  /* 0x00018c0000107ab9 */ /* 0x000fe20000000800 */
[----:B------:R-:W-:Y:S02]  /*0e40*/  ISETP.NE.U32.AND P0, PT, RZ, UR18, PT ;  /* 0x00000012ff007c0c */ /* 0x000fe4000bf05070 */
[----:B------:R-:W-:Y:S02]  /*0e50*/  R2UR UR4, R16 ;  /* 0x00000000100472ca */ /* 0x000fe400000e0000 */
[----:B------:R-:W-:Y:S02]  /*0e60*/  ISETP.NE.AND.EX P0, PT, RZ, UR19, PT, P0 ;  /* 0x00000013ff007c0c */ /* 0x000fe4000bf05300 */
[----:B------:R-:W-:-:S11]  /*0e70*/  R2UR UR5, R17 ;  /* 0x00000000110572ca */ /* 0x000fd600000e0000 */
[----:B------:R-:W-:Y:S05]  /*0e80*/  @!P0 BRA `(.L_x_12) ;  /* 0x0000000000308947 */ /* 0x000fea0003800000 */
[----:B------:R-:W-:Y:S01]  /*0e90*/  R2UR UR4, R16 ;  /* 0x00000000100472ca */ /* 0x000fe200000e0000 */
[----:B------:R-:W-:Y:S01]  /*0ea0*/  ULDC UR12, c[0x0][0x634] ;  /* 0x00018d00000c7ab9 */ /* 0x000fe20000000800 */
[----:B------:R-:W-:-:S11]  /*0eb0*/  R2UR UR15, R17 ;  /* 0x00000000110f72ca */ /* 0x000fd600000e0000 */
[----:B------:R-:W-:-:S04]  /*0ec0*/  UIADD3 UR12, UP1, UR4, UR12, URZ ;  /* 0x0000000c040c7290 */ /* 0x000fc8000ff3e03f */
[----:B------:R-:W-:-:S04]  /*0ed0*/  UIADD3.X UR15, URZ, UR15, URZ, UP1, !UPT ;  /* 0x0000000f3f0f7290 */ /* 0x000fc80008ffe43f */
[----:B------:R-:W-:-:S04]  /*0ee0*/  UIMAD.WIDE.U32 UR4, UR15, UR18, URZ ;  /* 0x000000120f0472a5 */ /* 0x000fc8000f8e003f */
[----:B------:R-:W-:Y:S02]  /*0ef0*/  UIMAD.WIDE.U32 UR10, UP1, UR12, UR19, UR4 ;  /* 0x000000130c0a72a5 */ /* 0x000fe4000f820004 */
[----:B------:R-:W-:Y:S02]  /*0f00*/  UIMAD.WIDE.U32 UR4, UR12, UR18, URZ ;  /* 0x000000120c0472a5 */ /* 0x000fe4000f8e003f */
[----:B------:R-:W-:Y:S02]  /*0f10*/  UIADD3.X UR13, URZ, URZ, URZ, UP1, !UPT ;  /* 0x0000003f3f0d7290 */ /* 0x000fe40008ffe43f */
[----:B------:R-:W-:Y:S01]  /*0f20*/  UIADD3 URZ, UP1, UR5, UR10, URZ ;  /* 0x0000000a053f7290 */ /* 0x000fe2000ff3e03f */
[----:B------:R-:W-:-:S03]  /*0f30*/  UMOV UR12, UR11 ;  /* 0x0000000b000c7c82 */ /* 0x000fc60008000000 */
[----:B------:R-:W-:-:S12]  /*0f40*/  UIMAD.WIDE.U32.X UR4, UR15, UR19, UR12, UP1 ;  /* 0x000000130f0472a5 */ /* 0x000fd800088e040c */
.L_x_12:
[----:B------:R-:W-:Y:S01]  /*0f50*/  USHF.R.U64 UR4, UR4, UR16, UR5 ;  /* 0x0000001004047299 */ /* 0x000fe20008001205 */
[----:B------:R-:W-:Y:S01]  /*0f60*/  R2UR UR11, R17 ;  /* 0x00000000110b72ca */ /* 0x000fe200000e0000 */
[----:B------:R-:W-:Y:S02]  /*0f70*/  USHF.R.U32.HI UR5, URZ, UR16, UR5 ;  /* 0x000000103f057299 */ /* 0x000fe40008011605 */
[----:B------:R-:W-:Y:S01]  /*0f80*/  UIADD3 UR12, UP1, URZ, -UR4, URZ ;  /* 0x800000043f0c7290 */ /* 0x000fe2000ff3e03f */
[----:B------:R-:W-:Y:S01]  /*0f90*/  ULDC.64 UR18, c[0x0][0x620] ;  /* 0x0001880000127ab9 */ /* 0x000fe20000000a00 */
[----:B------:R-:W-:Y:S02]  /*0fa0*/  UISETP.NE.AND UP2, UPT, UR38, URZ, UPT ;  /* 0x0000003f2600728c */ /* 0x000fe4000bf45270 */
[----:B------:R-:W-:Y:S01]  /*0fb0*/  UIADD3.X UR5, URZ, ~UR5, URZ, UP1, !UPT ;  /* 0x800000053f057290 */ /* 0x000fe20008ffe43f */
[----:B------:R-:W-:Y:S01]  /*0fc0*/  UMOV UR10, UR20 ;  /* 0x00000014000a7c82 */ /* 0x000fe20008000000 */
[----:B------:R-:W-:-:S02]  /*0fd0*/  ULDC UR13, c[0x0][0x618] ;  /* 0x00018600000d7ab9 */ /* 0x000fc40000000800 */
[----:B------:R-:W-:Y:S02]  /*0fe0*/  UIMAD UR5, UR5, UR18, URZ ;  /* 0x00000012050572a4 */ /* 0x000fe4000f8e023f */
[----:B------:R-:W-:Y:S02]  /*0ff0*/  UIMAD.WIDE.U32 UR10, UR12, UR18, UR10 ;  /* 0x000000120c0a72a5 */ /* 0x000fe4000f8e000a */
[----:B------:R-:W-:Y:S02]  /*1000*/  UIMAD UR12, UR12, UR19, UR5 ;  /* 0x000000130c0c72a4 */ /* 0x000fe4000f8e0205 */
[----:B------:R-:W-:Y:S02]  /*1010*/  @UP2 UIMAD UR7, UR17, UR9, UR8 ;  /* 0x00000009110722a4 */ /* 0x000fe4000f8e0208 */
[----:B------:R-:W-:Y:S01]  /*1020*/  UIADD3 UR11, UR11, UR12, URZ ;  /* 0x0000000c0b0b7290 */ /* 0x000fe2000fffe03f */
[----:B------:R-:W-:Y:S01]  /*1030*/  ULDC.64 UR8, c[0x0][0x640] ;  /* 0x0001900000087ab9 */ /* 0x000fe20000000a00 */
[----:B------:R-:W-:-:S02]  /*1040*/  ULDC UR15, c[0x0][0x608] ;  /* 0x00018200000f7ab9 */ /* 0x000fc40000000800 */
[----:B------:R-:W-:Y:S01]  /*1050*/  USHF.R.U64 UR20, UR10, UR13, UR11 ;  /* 0x0000000d0a147299 */ /* 0x000fe2000800120b */
[----:B------:R-:W-:Y:S01]  /*1060*/  ISETP.NE.U32.AND P0, PT, RZ, UR8, PT ;  /* 0x00000008ff007c0c */ /* 0x000fe2000bf05070 */
[----:B------:R-:W-:Y:S01]  /*1070*/  USHF.R.U32.HI UR11, URZ, UR13, UR11 ;  /* 0x0000000d3f0b7299 */ /* 0x000fe2000801160b */
[----:B------:R-:W-:Y:S02]  /*1080*/  ULDC UR21, c[0x0][0x658] ;  /* 0x0001960000157ab9 */ /* 0x000fe40000000800 */
[----:B------:R-:W-:Y:S01]  /*1090*/  ISETP.NE.AND.EX P0, PT, RZ, UR9, PT, P0 ;  /* 0x00000009ff007c0c */ /* 0x000fe2000bf05300 */
[----:B------:R-:W-:Y:S02]  /*10a0*/  USHF.R.U64 UR25, UR20, UR15, UR11 ;  /* 0x0000000f14197299 */ /* 0x000fe4000800120b */
[----:B------:R-:W-:Y:S01]  /*10b0*/  USHF.R.U32.HI UR11, URZ, UR15, UR11 ;  /* 0x0000000f3f0b7299 */ /* 0x000fe2000801160b */
[----:B------:R-:W-:Y:S01]  /*10c0*/  UMOV UR10, 0xffffffff ;  /* 0xffffffff000a7882 */ /* 0x000fe20000000000 */
[----:B------:R-:W-:Y:S01]  /*10d0*/  ULDC UR5, c[0x0][0x600] ;  /* 0x0001800000057ab9 */ /* 0x000fe20000000800 */
[----:B------:R-:W-:-:S02]  /*10e0*/  USHF.L.U32 UR10, UR10, UR21, URZ ;  /* 0x000000150a0a7299 */ /* 0x000fc4000800063f */
[----:B------:R-:W-:Y:S02]  /*10f0*/  USHF.R.U64 UR26, UR25, UR21, UR11 ;  /* 0x00000015191a7299 */ /* 0x000fe4000800120b */
[----:B------:R-:W-:Y:S02]  /*1100*/  ULOP3.LUT UR15, URZ, UR10, URZ, 0x33, !UPT ;  /* 0x0000000a3f0f7292 */ /* 0x000fe4000f8e333f */
[----:B------:R-:W-:Y:S02]  /*1110*/  UIADD3 UR19, UR5, -0x1, URZ ;  /* 0xffffffff05137890 */ /* 0x000fe4000fffe03f */
[----:B------:R-:W-:Y:S01]  /*1120*/  USHF.R.U32.HI UR11, URZ, UR21, UR11 ;  /* 0x000000153f0b7299 */ /* 0x000fe2000801160b */
[----:B------:R-:W-:Y:S01]  /*1130*/  ULDC UR22, c[0x0][0x648] ;  /* 0x0001920000167ab9 */ /* 0x000fe20000000800 */
[----:B------:R-:W-:Y:S01]  /*1140*/  ULDC UR23, c[0x0][0x638] ;  /* 0x00018e0000177ab9 */ /* 0x000fe20000000800 */
[----:B------:R-:W-:Y:S01]  /*1150*/  UMOV UR24, 0x1 ;  /* 0x0000000100187882 */ /* 0x000fe20000000000 */
[----:B------:R-:W-:Y:S01]  /*1160*/  UMOV UR10, UR26 ;  /* 0x0000001a000a7c82 */ /* 0x000fe20008000000 */
[----:B------:R-:W-:Y:S07]  /*1170*/  @!P0 BRA `(.L_x_13) ;  /* 0x0000000000308947 */ /* 0x000fee0003800000 */
[----:B------:R-:W-:Y:S02]  /*1180*/  ULDC UR16, c[0x0][0x64c] ;  /* 0x0001930000107ab9 */ /* 0x000fe40000000800 */
        /* <DEDUP_REMOVED lines=8> */
[----:B------:R-:W-:-:S07]  /*1210*/  UIMAD.WIDE.U32.X UR8, UR18, UR9, UR16, UP1 ;  /* 0x00000009120872a5 */ /* 0x000fce00088e0410 */
[----:B------:R-:W-:Y:S01]  /*1220*/  UMOV UR10, UR8 ;  /* 0x00000008000a7c82 */ /* 0x000fe20008000000 */
[----:B------:R-:W-:-:S05]  /*1230*/  UMOV UR11, UR9 ;  /* 0x00000009000b7c82 */ /* 0x000fca0008000000 */
.L_x_13:
[----:B------:R-:W-:Y:S01]  /*1240*/  USHF.R.U64 UR9, UR10, UR22, UR11 ;  /* 0x000000160a097299 */ /* 0x000fe2000800120b */
[----:B------:R-:W-:Y:S01]  /*1250*/  IMAD.MOV.U32 R0, RZ, RZ, 0x1 ;  /* 0x00000001ff007424 */ /* 0x000fe200078e00ff */
[----:B------:R-:W-:Y:S01]  /*1260*/  USHF.L.U32 UR8, UR24, UR21, URZ ;  /* 0x0000001518087299 */ /* 0x000fe2000800063f */
[----:B------:R-:W-:Y:S01]  /*1270*/  IMAD.U32 R2, RZ, RZ, UR4 ;  /* 0x00000004ff027e24 */ /* 0x000fe2000f8e00ff */
[----:B------:R-:W-:Y:S02]  /*1280*/  ULOP3.LUT UR15, UR25, UR15, URZ, 0xc0, !UPT ;  /* 0x0000000f190f7292 */ /* 0x000fe4000f8ec03f */
[----:B------:R-:W-:Y:S02]  /*1290*/  UIADD3 UR10, -UR9, URZ, URZ ;  /* 0x0000003f090a7290 */ /* 0x000fe4000fffe13f */
[----:B------:R-:W-:Y:S02]  /*12a0*/  UIMAD UR15, UR8, UR9, UR15 ;  /* 0x00000009080f72a4 */ /* 0x000fe4000f8e020f */
[----:B------:R-:W-:-:S02]  /*12b0*/  ULOP3.LUT UR19, UR20, UR19, URZ, 0xc0, !UPT ;  /* 0x0000001314137292 */ /* 0x000fc4000f8ec03f */
[----:B------:R-:W-:Y:S01]  /*12c0*/  UIMAD UR8, UR10, UR23, UR26 ;  /* 0x000000170a0872a4 */ /* 0x000fe2000f8e021a */
[----:B------:R-:W-:Y:S01]  /*12d0*/  ULDC UR9, c[0x0][0x610] ;  /* 0x0001840000097ab9 */ /* 0x000fe20000000800 */
[----:B------:R-:W-:Y:S02]  /*12e0*/  UISETP.NE.AND UP1, UPT, UR38, URZ, UPT ;  /* 0x0000003f2600728c */ /* 0x000fe4000bf25270 */
[----:B------:R-:W-:Y:S02]  /*12f0*/  UIMAD UR7, UR15, UR9, UR7 ;  /* 0x000000090f0772a4 */ /* 0x000fe4000f8e0207 */
[----:B------:R-:W-:-:S04]  /*1300*/  UIMAD UR8, UR8, UR5, UR19 ;  /* 0x00000005080872a4 */ /* 0x000fc8000f8e0213 */
[----:B------:R-:W-:Y:S02]  /*1310*/  USEL UR5, UR8, UR7, !UP1 ;  /* 0x0000000708057287 */ /* 0x000fe4000c800000 */
[----:B------:R-:W-:-:S04]  /*1320*/  USEL UR7, UR7, UR8, !UP1 ;  /* 0x0000000807077287 */ /* 0x000fc8000c800000 */
[----:B------:R-:W-:Y:S02]  /*1330*/  IMAD.U32 R18, RZ, RZ, UR5 ;  /* 0x00000005ff127e24 */ /* 0x000fe4000f8e00ff */
[----:B------:R-:W-:-:S07]  /*1340*/  IMAD.U32 R19, RZ, RZ, UR7 ;  /* 0x00000007ff137e24 */ /* 0x000fce000f8e00ff */
.L_x_11:
[----:B------:R-:W-:Y:S05]  /*1350*/  @!P2 BRA `(.L_x_14) ;  /* 0x00000000000ca947 */ /* 0x000fea0003800000 */
[----:B------:R-:W-:Y:S01]  /*1360*/  UCGABAR_WAIT ;  /* 0x0000000000007dc7 */ /* 0x000fe20008000000 */
[----:B------:R-:W-:Y:S01]  /*1370*/  CCTL.IVALL ;  /* 0x00000000ff00798f */ /* 0x000fe20002000000 */
[----:B------:R-:W-:Y:S05]  /*1380*/  BRA `(.L_x_15) ;  /* 0x0000000000047947 */ /* 0x000fea0003800000 */
.L_x_14:
[----:B------:R-:W-:Y:S06]  /*1390*/  BAR.SYNC.DEFER_BLOCKING 0x0 ;  /* 0x0000000000007b1d */ /* 0x000fec0000010000 */
.L_x_15:
[----:B------:R-:W-:Y:S02]  /*13a0*/  ULDC UR4, c[0x0][0x28c] ;  /* 0x0000a30000047ab9 */ /* 0x000fe40000000800 */
[----:B------:R-:W-:-:S04]  /*13b0*/  UIADD3 UR4, UR4, 0x7f, URZ ;  /* 0x0000007f04047890 */ /* 0x000fc8000fffe03f */
[----:B------:R-:W-:-:S04]  /*13c0*/  USHF.R.S32.HI UR5, URZ, 0x1f, UR4 ;  /* 0x0000001f3f057899 */ /* 0x000fc80008011404 */
[----:B------:R-:W-:-:S04]  /*13d0*/  ULEA.HI UR5, UR5, UR4, URZ, 0x7 ;  /* 0x0000000405057291 */ /* 0x000fc8000f8f383f */
[----:B------:R-:W-:Y:S01]  /*13e0*/  USHF.R.S32.HI UR39, URZ, 0x7, UR5 ;  /* 0x000000073f277899 */ /* 0x000fe20008011405 */
[----:B------:R-:W-:Y:S11]  /*13f0*/  @!P3 BRA `(.L_x_16) ;  /* 0x000000480060b947 */ /* 0x000ff60003800000 */
[----:B------:R-:W-:-:S06]  /*1400*/  UISETP.GT.U32.AND UP1, UPT, UR14, 0x1, UPT ;  /* 0x000000010e00788c */ /* 0x000fcc000bf24070 */
[----:B------:R-:W-:-:S13]  /*1410*/  PLOP3.LUT P0, PT, PT, PT, UP1, 0x80, 0x0 ;  /* 0x000000000000781c */ /* 0x000fda0003f0f018 */
[----:B------:R-:W-:Y:S05]  /*1420*/  @P0 EXIT ;  /* 0x000000000000094d */ /* 0x000fea0003800000 */
.L_x_17:
[----:B------:R-:W-:-:S08]  /*1430*/  NOP ;  /* 0x0000000000007918 */ /* 0x000fd00000000000 */
[----:B------:R-:W0:Y:S02]  /*1440*/  USETMAXREG.TRY_ALLOC.CTAPOOL UP1, 0xe8 ;  /* 0x000000e8000079c8 */ /* 0x000e240008020600 */
[----:B0-----:R-:W-:-:S13]  /*1450*/  PLOP3.LUT P0, PT, PT, PT, UP1, 0x80, 0x0 ;  /* 0x000000000000781c */ /* 0x001fda0003f0f018 */
[----:B------:R-:W-:Y:S05]  /*1460*/  @!P0 BRA `(.L_x_17) ;  /* 0xfffffffc00f08947 */ /* 0x000fea000383ffff */
[----:B------:R-:W-:-:S13]  /*1470*/  LOP3.LUT P0, RZ, R0, 0xff, RZ, 0xc0, !PT ;  /* 0x000000ff00ff7812 */ /* 0x000fda000780c0ff */
[----:B------:R-:W-:Y:S05]  /*1480*/  @!P0 EXIT ;  /* 0x000000000000894d */ /* 0x000fea0003800000 */
[----:B------:R-:W0:Y:S01]  /*1490*/  S2UR UR5, SR_CgaCtaId ;  /* 0x00000000000579c3 */ /* 0x000e220000008800 */
[CC--:B------:R-:W-:Y:S01]  /*14a0*/  LEA.HI R0, R9.reuse, R4.reuse, RZ, 0x2 ;  /* 0x0000000409007211 */ /* 0x0c0fe200078f10ff */
[----:B------:R-:W-:Y:S01]  /*14b0*/  UMOV UR42, 0x400 ;  /* 0x00000400002a7882 */ /* 0x000fe20000000000 */
[----:B------:R-:W-:Y:S01]  /*14c0*/  LEA.HI R9, R9, R4, RZ, 0x5 ;  /* 0x0000000409097211 */ /* 0x000fe200078f28ff */
[----:B------:R-:W-:Y:S01]  /*14d0*/  USHF.R.U32.HI UR4, URZ, 0x2, UR39 ;  /* 0x000000023f047899 */ /* 0x000fe20008011627 */
[--C-:B------:R-:W-:Y:S01]  /*14e0*/  SHF.R.S32.HI R90, RZ, 0x2, R0.reuse ;  /* 0x00000002ff5a7819 */ /* 0x100fe20000011400 */
[----:B------:R-:W-:Y:S01]  /*14f0*/  ULOP3.LUT UR45, UR39, 0x3, URZ, 0xc0, !UPT ;  /* 0x00000003272d7892 */ /* 0x000fe2000f8ec03f */
[----:B------:R-:W-:Y:S01]  /*1500*/  SHF.R.S32.HI R7, RZ, 0x1f, R0 ;  /* 0x0000001fff077819 */ /* 0x000fe20000011400 */
[----:B------:R-:W2:Y:S01]  /*1510*/  LDC R6, c[0x0][0x288] ;  /* 0x0000a200ff067b82 */ /* 0x000ea20000000800 */
[----:B------:R-:W-:Y:S01]  /*1520*/  LOP3.LUT R3, R0, 0xfffffffc, RZ, 0xc0, !PT ;  /* 0xfffffffc00037812 */ /* 0x000fe200078ec0ff */
[----:B------:R-:W-:Y:S01]  /*1530*/  VIADD R0, R5, 0xffffffff ;  /* 0xffffffff05007836 */ /* 0x000fe20000000000 */
[----:B------:R-:W-:Y:S01]  /*1540*/  LEA.HI R7, R7, R90, RZ, 0x3 ;  /* 0x0000005a07077211 */ /* 0x000fe200078f18ff */
[----:B------:R-:W-:Y:S01]  /*1550*/  UISETP.LT.AND UP1, UPT, UR39, 0x1, UPT ;  /* 0x000000012700788c */ /* 0x000fe2000bf21270 */
[----:B------:R-:W-:Y:S01]  /*1560*/  SHF.R.S32.HI R9, RZ, 0x5, R9 ;  /* 0x00000005ff097819 */ /* 0x000fe20000011409 */
[----:B------:R-:W-:Y:S01]  /*1570*/  IMAD.IADD R3, R4, 0x1, -R3 ;  /* 0x0000000104037824 */ /* 0x000fe200078e0a03 */
[----:B------:R-:W-:Y:S01]  /*1580*/  LOP3.LUT R7, R7, 0xfffffff8, RZ, 0xc0, !PT ;  /* 0xfffffff807077812 */ /* 0x000fe200078ec0ff */
[----:B------:R-:W-:Y:S01]  /*1590*/  ULOP3.LUT UR4, UR4, 0x1, URZ, 0xc0, !UPT ;  /* 0x0000000104047892 */ /* 0x000fe2000f8ec03f */
[C---:B------:R-:W-:Y:S01]  /*15a0*/  ISETP.NE.AND P0, PT, R0.reuse, RZ, PT ;  /* 0x000000ff0000720c */ /* 0x040fe20003f05270 */
[----:B------:R-:W-:Y:S01]  /*15b0*/  IMAD.SHL.U32 R0, R0, 0x8, RZ ;  /* 0x0000000800007824 */ /* 0x000fe200078e00ff */
[----:B------:R-:W-:Y:S01]  /*15c0*/  ULDC UR44, c[0x0][0x658] ;  /* 0x00019600002c7ab9 */ /* 0x000fe20000000800 */
[----:B------:R-:W-:Y:S01]  /*15d0*/  IMAD.IADD R90, R90, 0x1, -R7 ;  /* 0x000000015a5a7824 */ /* 0x000fe200078e0a07 */
[----:B------:R-:W-:Y:S01]  /*15e0*/  UMOV UR6, 0xffffffff ;  /* 0xffffffff00067882 */ /* 0x000fe20000000000 */
[----:B------:R-:W-:Y:S01]  /*15f0*/  IMAD.SHL.U32 R92, R3, 0x2, RZ ;  /* 0x00000002035c7824 */ /* 0x000fe200078e00ff */
[----:B------:R-:W-:Y:S01]  /*1600*/  LOP3.LUT R0, R0, 0x8, RZ, 0xc0, !PT ;  /* 0x0000000800007812 */ /* 0x000fe200078ec0ff */
[----:B0-----:R-:W-:Y:S01]  /*1610*/  ULEA UR42, UR5, UR42, 0x18 ;  /* 0x0000002a052a7291 */ /* 0x001fe2000f8ec03f */
[--C-:B------:R-:W-:Y:S01]  /*1620*/  SHF.R.S32.HI R91, RZ, 0x1f, R90.reuse ;  /* 0x0000001fff5b7819 */ /* 0x100fe2000001145a */
[C-C-:B------:R-:W-:Y:S01]  /*1630*/  IMAD R96, R9.reuse, -0x10, -R90.reuse ;  /* 0xfffffff009607824 */ /* 0x140fe200078e0a5a */
[----:B------:R-:W-:Y:S01]  /*1640*/  ULDC UR8, c[0x0][0x284] ;  /* 0x0000a10000087ab9 */ /* 0x000fe20000000800 */
[----:B------:R-:W-:Y:S01]  /*1650*/  UIADD3 UR49, UR42, 0x50, URZ ;  /* 0x000000502a317890 */ /* 0x000fe2000fffe03f */
[----:B------:R-:W-:Y:S01]  /*1660*/  SEL R99, RZ, 0x1, P0 ;  /* 0x00000001ff637807 */ /* 0x000fe20000000000 */
[----:B------:R-:W-:Y:S01]  /*1670*/  USEL UR45, UR45, URZ, !UP0 ;  /* 0x0000003f2d2d7287 */ /* 0x000fe2000c000000 */
[----:B------:R-:W-:Y:S01]  /*1680*/  IMAD.WIDE R90, R9, 0x10, R90 ;  /* 0x00000010095a7825 */ /* 0x000fe200078e025a */
[----:B------:R-:W-:Y:S01]  /*1690*/  USEL UR46, UR39, 0x1, UP1 ;  /* 0x00000001272e7887 */ /* 0x000fe20008800000 */
[----:B------:R-:W-:Y:S01]  /*16a0*/  LOP3.LUT R100, R0, 0x8, RZ, 0x3c, !PT ;  /* 0x0000000800647812 */ /* 0x000fe200078e3cff */
[----:B------:R-:W-:Y:S01]  /*16b0*/  USHF.L.U32 UR6, UR6, UR44, URZ ;  /* 0x0000002c06067299 */ /* 0x000fe2000800063f */
[----:B--2---:R-:W-:Y:S01]  /*16c0*/  IMAD R89, R3, -0x2, R6 ;  /* 0xfffffffe03597824 */ /* 0x004fe200078e0206 */
[----:B------:R-:W-:Y:S01]  /*16d0*/  UISETP.EQ.U32.AND UP0, UPT, UR4, 0x1, !UP0 ;  /* 0x000000010400788c */ /* 0x000fe2000c702070 */
[----:B------:R-:W-:Y:S01]  /*16e0*/  LEA R94, R5, UR49, 0x3 ;  /* 0x00000031055e7c11 */ /* 0x000fe2000f8e18ff */
[----:B------:R-:W-:Y:S01]  /*16f0*/  VIADD R96, R96, UR8 ;  /* 0x0000000860607c36 */ /* 0x000fe20008000000 */
[----:B------:R-:W-:Y:S01]  /*1700*/  LOP3.LUT R95, R0, 0x18, RZ, 0x3c, !PT ;  /* 0x00000018005f7812 */ /* 0x000fe200078e3cff */
[----:B------:R-:W-:Y:S01]  /*1710*/  ULDC UR43, c[0x0][0x600] ;  /* 0x00018000002b7ab9 */ /* 0x000fe20000000800 */
[----:B------:R-:W-:Y:S01]  /*1720*/  SHF.R.S32.HI R93, RZ, 0x1f, R92 ;  /* 0x0000001fff5d7819 */ /* 0x000fe2000001145c */
[----:B------:R-:W-:Y:S01]  /*1730*/  UMOV UR7, 0x1 ;  /* 0x0000000100077882 */ /* 0x000fe20000000000 */
[----:B------:R-:W-:-:S02]  /*1740*/  USHF.L.U32 UR40, UR39, 0x1, URZ ;  /* 0x0000000127287899 */ /* 0x000fc4000800063f */
[----:B------:R-:W-:Y:S02]  /*1750*/  USHF.L.U64.HI UR41, UR50, 0x1, UR37 ;  /* 0x0000000132297899 */ /* 0x000fe40008010225 */
[----:B------:R-:W-:Y:S02]  /*1760*/  UIADD3 UR43, UR43, -0x1, URZ ;  /* 0xffffffff2b2b7890 */ /* 0x000fe4000fffe03f */
[----:B------:R-:W-:Y:S02]  /*1770*/  USHF.L.U32 UR44, UR7, UR44, URZ ;  /* 0x0000002c072c7299 */ /* 0x000fe4000800063f */
[----:B------:R-:W-:Y:S02]  /*1780*/  UIADD3 UR46, -UR46, UR39, URZ ;  /* 0x000000272e2e7290 */ /* 0x000fe4000fffe13f */
[----:B------:R-:W-:Y:S02]  /*1790*/  ULOP3.LUT UR47, URZ, UR6, URZ, 0x33, !UPT ;  /* 0x000000063f2f7292 */ /* 0x000fe4000f8e333f */
[----:B------:R-:W-:-:S12]  /*17a0*/  USEL UR48, URZ, 0x1, !UP0 ;  /* 0x000000013f307887 */ /* 0x000fd8000c000000 */
.L_x_169:
[----:B------:R-:W-:-:S04]  /*17b0*/  SHF.L.U32 R3, R99, 0x1f, RZ ;  /* 0x0000001f63037819 */ /* 0x000fc800000006ff */
[----:B------:R-:W0:Y:S02]  /*17c0*/  SYNCS.PHASECHK.TRANS64.TRYWAIT P0, [R94+URZ+-0x8], R3 ;  /* 0xfffff8035e0075a7 */ /* 0x000e24000800017f */
[----:B01234-:R-:W-:Y:S05]  /*17d0*/  @!P0 BRA `(.L_x_18) ;  /* 0x0000005400808947 */ /* 0x01ffea0003800000 */
.L_x_191:
[----:B------:R-:W-:Y:S02]  /*17e0*/  ULDC UR4, c[0x0][0x28c] ;  /* 0x0000a30000047ab9 */ /* 0x000fe40000000800 */
[----:B------:R-:W-:-:S13]  /*17f0*/  ISETP.LT.AND P0, PT, RZ, UR4, PT ;  /* 0x00000004ff007c0c */ /* 0x000fda000bf01270 */
[----:B------:R-:W-:Y:S05]  /*1800*/  @P0 BRA `(.L_x_19) ;  /* 0x0000000000400947 */ /* 0x000fea0003800000 */
[----:B------:R-:W-:Y:S01]  /*1810*/  MOV R0, 0x0 ;  /* 0x0000000000007802 */ /* 0x000fe20000000f00 */
[----:B------:R-:W-:Y:S01]  /*1820*/  ULDC.64 UR4, c[0x4][0x68] ;  /* 0x01001a0000047ab9 */ /* 0x000fe20000000a00 */
[----:B------:R-:W-:Y:S01]  /*1830*/  ULDC.64 UR6, c[0x4][0x8] ;  /* 0x0100020000067ab9 */ /* 0x000fe20000000a00 */
[----:B------:R-:W-:Y:S01]  /*1840*/  IMAD.U32 R4, RZ, RZ, UR4 ;  /* 0x00000004ff047e24 */ /* 0x000fe2000f8e00ff */
[----:B------:R1:W2:Y:S01]  /*1850*/  LDC.64 R14, c[0x4][R0] ;  /* 0x01000000000e7b82 */ /* 0x0002a20000000a00 */
[----:B------:R-:W-:Y:S01]  /*1860*/  IMAD.U32 R5, RZ, RZ, UR5 ;  /* 0x00000005ff057e24 */ /* 0x000fe2000f8e00ff */
[----:B------:R-:W-:Y:S01]  /*1870*/  ULDC.64 UR4, c[0x4][0x70] ;  /* 0x01001c0000047ab9 */ /* 0x000fe20000000a00 */
[----:B------:R-:W-:Y:S02]  /*1880*/  IMAD.U32 R10, RZ, RZ, UR6 ;  /* 0x00000006ff0a7e24 */ /* 0x000fe4000f8e00ff */
[----:B------:R-:W-:Y:S02]  /*1890*/  IMAD.U32 R6, RZ, RZ, UR4 ;  /* 0x00000004ff067e24 */ /* 0x000fe4000f8e00ff */
[----:B------:R-:W-:-:S02]  /*18a0*/  IMAD.U32 R7, RZ, RZ, UR5 ;  /* 0x00000005ff077e24 */ /* 0x000fc4000f8e00ff */
[----:B------:R-:W-:Y:S02]  /*18b0*/  IMAD.U32 R11, RZ, RZ, UR7 ;  /* 0x00000007ff0b7e24 */ /* 0x000fe4000f8e00ff */
[----:B------:R-:W-:Y:S02]  /*18c0*/  IMAD.MOV.U32 R8, RZ, RZ, 0x1e1 ;  /* 0x000001e1ff087424 */ /* 0x000fe400078e00ff */
[----:B------:R-:W-:Y:S02]  /*18d0*/  IMAD.MOV.U32 R12, RZ, RZ, 0x1 ;  /* 0x00000001ff0c7424 */ /* 0x000fe400078e00ff */
[----:B-1----:R-:W-:-:S07]  /*18e0*/  IMAD.MOV.U32 R13, RZ, RZ, RZ ;  /* 0x000000ffff0d7224 */ /* 0x002fce00078e00ff */
[----:B------:R-:W-:-:S07]  /*18f0*/  LEPC R20, `(.L_x_19) ;  /* 0x000000001014794e */ /* 0x000fce0000000000 */
[----:B0-2--5:R-:W-:Y:S05]  /*1900*/  CALL.ABS.NOINC R14 ;  /* 0x000000000e007343 */ /* 0x025fea0003c00000 */
.L_x_19:
[----:B------:R-:W-:-:S06]  /*1910*/  ULOP3.LUT UR4, UR36, 0x1, URZ, 0xfc, !UPT ;  /* 0x0000000124047892 */ /* 0x000fcc000f8efc3f */
[----:B------:R-:W-:-:S05]  /*1920*/  IMAD.U32 R0, RZ, RZ, UR4 ;  /* 0x00000004ff007e24 */ /* 0x000fca000f8e00ff */
[----:B------:R-:W-:-:S13]  /*1930*/  ISETP.NE.AND P0, PT, R0, 0x3, PT ;  /* 0x000000030000780c */ /* 0x000fda0003f05270 */
[----:B------:R-:W-:Y:S05]  /*1940*/  @!P0 BRA `(.L_x_20) ;  /* 0x0000000000048947 */ /* 0x000fea0003800000 */
[----:B------:R-:W-:Y:S01]  /*1950*/  BPT.TRAP 0x1 ;  /* 0x000000040000795c */ /* 0x000fe20000300000 */
.L_x_20:
[----:B0-----:R-:W-:Y:S02]  /*1960*/  IMAD.U32 R3, RZ, RZ, UR45 ;  /* 0x0000002dff037e24 */ /* 0x001fe4000f8e00ff */
[----:B------:R-:W-:-:S03]  /*1970*/  IMAD.U32 R0, RZ, RZ, UR48 ;  /* 0x00000030ff007e24 */ /* 0x000fc6000f8e00ff */
[----:B------:R-:W-:Y:S02]  /*1980*/  LEA R3, R3, UR42, 0x3 ;  /* 0x0000002a03037c11 */ /* 0x000fe4000f8e18ff */
[----:B------:R-:W-:-:S04]  /*1990*/  SHF.L.U32 R0, R0, 0x1f, RZ ;  /* 0x0000001f00007819 */ /* 0x000fc800000006ff */
[----:B------:R0:W1:Y:S01]  /*19a0*/  SYNCS.PHASECHK.TRANS64.TRYWAIT P1, [R3+URZ], R0 ;  /* 0x00000000030075a7 */ /* 0x000062000802017f */
[----:B------:R-:W-:Y:S05]  /*19b0*/  @!P0 BRA `(.L_x_21) ;  /* 0x0000000000048947 */ /* 0x000fea0003800000 */
[----:B------:R-:W-:Y:S01]  /*19c0*/  BPT.TRAP 0x1 ;  /* 0x000000040000795c */ /* 0x000fe20000300000 */
.L_x_21:
[----:B------:R-:W-:-:S05]  /*19d0*/  IMAD.U32 R4, RZ, RZ, UR46 ;  /* 0x0000002eff047e24 */ /* 0x000fca000f8e00ff */
[----:B------:R-:W-:Y:S01]  /*19e0*/  ISETP.GE.AND P2, PT, R4, 0x1, PT ;  /* 0x000000010400780c */ /* 0x000fe20003f46270 */
[----:B-1----:R-:W-:-:S12]  /*19f0*/  @P1 BRA `(.L_x_22) ;  /* 0x0000000000081947 */ /* 0x002fd80003800000 */
[----:B------:R-:W1:Y:S02]  /*1a00*/  SYNCS.PHASECHK.TRANS64.TRYWAIT P1, [R3+URZ], R0 ;  /* 0x00000000030075a7 */ /* 0x000e64000802017f */
[----:B-1----:R-:W-:Y:S05]  /*1a10*/  @!P1 BRA `(.L_x_23) ;  /* 0x0000005400049947 */ /* 0x002fea0003800000 */
.L_x_22:
[----:B------:R-:W-:Y:S05]  /*1a20*/  WARPSYNC.ALL ;  /* 0x0000000000007948 */ /* 0x000fea0003800000 */
[----:B------:R-:W-:Y:S01]  /*1a30*/  UIADD3 UR4, UR42, 0x180, URZ ;  /* 0x000001802a047890 */ /* 0x000fe2000fffe03f */
[----:B------:R-:W-:Y:S01]  /*1a40*/  WARPGROUP.ARRIVE ;  /* 0x00000000000079c5 */ /* 0x000fe20000000000 */
[----:B------:R-:W-:Y:S02]  /*1a50*/  UIADD3 UR5, UR42, 0x8180, URZ ;  /* 0x000081802a057890 */ /* 0x000fe4000fffe03f */
[----:B------:R-:W-:Y:S02]  /*1a60*/  USHF.R.U32.HI UR4, URZ, 0x4, UR4 ;  /* 0x000000043f047899 */ /* 0x000fe40008011604 */
[----:B------:R-:W-:-:S02]  /*1a70*/  USHF.R.U32.HI UR5, URZ, 0x4, UR5 ;  /* 0x000000043f057899 */ /* 0x000fc40008011605 */
[----:B------:R-:W-:Y:S02]  /*1a80*/  ULOP3.LUT UR4, UR4, 0x3fff, URZ, 0xc0, !UPT ;  /* 0x00003fff04047892 */ /* 0x000fe4000f8ec03f */
[----:B------:R-:W-:Y:S02]  /*1a90*/  ULOP3.LUT UR5, UR5, 0x3fff, URZ, 0xc0, !UPT ;  /* 0x00003fff05057892 */ /* 0x000fe4000f8ec03f */
[----:B------:R-:W-:Y:S02]  /*1aa0*/  ULOP3.LUT UR8, UR4, 0x10000, URZ, 0xfc, !UPT ;  /* 0x0001000004087892 */ /* 0x000fe4000f8efc3f */
[----:B------:R-:W-:Y:S02]  /*1ab0*/  ULOP3.LUT UR9, UR5, 0x10000, URZ, 0xfc, !UPT ;  /* 0x0001000005097892 */ /* 0x000fe4000f8efc3f */
[----:B------:R-:W-:Y:S02]  /*1ac0*/  ULEA UR10, UR45, UR8, 0x9 ;  /* 0x000000082d0a7291 */ /* 0x000fe4000f8e483f */
[----:B------:R-:W-:Y:S01]  /*1ad0*/  ULEA UR11, UR45, UR9, 0xa ;  /* 0x000000092d0b7291 */ /* 0x000fe2000f8e503f */
[----:B------:R-:W-:Y:S01]  /*1ae0*/  UMOV UR5, 0x40000040 ;  /* 0x4000004000057882 */ /* 0x000fe20000000000 */
[----:B------:R-:W-:-:S03]  /*1af0*/  UMOV UR7, 0x40000040 ;  /* 0x4000004000077882 */ /* 0x000fc60000000000 */
[----:B------:R-:W-:Y:S02]  /*1b00*/  UMOV UR4, UR10 ;  /* 0x0000000a00047c82 */ /* 0x000fe40008000000 */
[----:B------:R-:W-:Y:S02]  /*1b10*/  UMOV UR6, UR11 ;  /* 0x0000000b00067c82 */ /* 0x000fe40008000000 */
[----:B------:R-:W-:Y:S01]  /*1b20*/  IGMMA.64x128x32.S8.S8 R24, gdesc[UR4], RZ, !UPT, gsb0 ;  /* 0x03600000041879f1 */ /* 0x000fe2000c0410ff */
[----:B------:R-:W-:Y:S02]  /*1b30*/  UIADD3 UR4, UR10, 0x2, URZ ;  /* 0x000000020a047890 */ /* 0x000fe4000fffe03f */
[----:B------:R-:W-:Y:S01]  /*1b40*/  UIADD3 UR6, UR11, 0x2, URZ ;  /* 0x000000020b067890 */ /* 0x000fe2000fffe03f */
[----:B------:R-:W-:Y:S01]  /*1b50*/  UMOV UR5, 0x40000040 ;  /* 0x4000004000057882 */ /* 0x000fe20000000000 */
[----:B------:R-:W-:Y:S01]  /*1b60*/  UMOV UR7, 0x40000040 ;  /* 0x4000004000077882 */ /* 0x000fe20000000000 */
[----:B------:R-:W-:-:S02]  /*1b70*/  WARPGROUP.DEPBAR.LE gsb0, 0x0 ;  /* 0x00008000000079c5 */ /* 0x000fc40000010000 */
[----:B------:R-:W-:-:S06]  /*1b80*/  WARPGROUP.ARRIVE ;  /* 0x00000000000079c5 */ /* 0x000fcc0000000000 */
[----:B------:R-:W-:Y:S01]  /*1b90*/  IGMMA.64x128x32.S8.S8 R24, gdesc[UR4], R24, gsb0 ;  /* 0x03600000041879f1 */ /* 0x000fe20008041018 */
[----:B------:R-:W-:Y:S02]  /*1ba0*/  UIADD3 UR4, UR10, 0x4, URZ ;  /* 0x000000040a047890 */ /* 0x000fe4000fffe03f */
[----:B------:R-:W-:Y:S01]  /*1bb0*/  UIADD3 UR6, UR11, 0x4, URZ ;  /* 0x000000040b067890 */ /* 0x000fe2000fffe03f */
[----:B------:R-:W-:Y:S01]  /*1bc0*/  UMOV UR5, 0x40000040 ;  /* 0x4000004000057882 */ /* 0x000fe20000000000 */
[----:B------:R-:W-:Y:S01]  /*1bd0*/  UMOV UR7, 0x40000040 ;  /* 0x4000004000077882 */ /* 0x000fe20000000000 */
[----:B------:R-:W-:Y:S02]  /*1be0*/  WARPGROUP.DEPBAR.LE gsb0, 0x0 ;  /* 0x00008000000079c5 */ /* 0x000fe40000010000 */
        /* <DEDUP_REMOVED lines=8> */
[----:B------:R-:W-:Y:S03]  /*1c70*/  IGMMA.64x128x32.S8.S8 R24, gdesc[UR4], R24, gsb0 ;  /* 0x03600000041879f1 */ /* 0x000fe60008041018 */
[----:B------:R-:W-:Y:S02]  /*1c80*/  WARPGROUP.DEPBAR.LE gsb0, 0x0 ;  /* 0x00008000000079c5 */ /* 0x000fe40000010000 */
[----:B------:R-:W-:Y:S05]  /*1c90*/  @!P2 BRA `(.L_x_24) ;  /* 0x000000040018a947 */ /* 0x000fea0003800000 */
[----:B------:R-:W-:Y:S01]  /*1ca0*/  UIADD3 UR4, UR45, 0x1, URZ ;  /* 0x000000012d047890 */ /* 0x000fe2000fffe03f */
[----:B01----:R-:W-:Y:S02]  /*1cb0*/  IMAD.U32 R0, RZ, RZ, UR46 ;  /* 0x0000002eff007e24 */ /* 0x003fe4000f8e00ff */
[----:B------:R-:W-:Y:S01]  /*1cc0*/  IMAD.U32 R3, RZ, RZ, UR45 ;  /* 0x0000002dff037e24 */ /* 0x000fe2000f8e00ff */
[----:B------:R-:W-:-:S04]  /*1cd0*/  UISETP.NE.AND UP0, UPT, UR4, 0x4, UPT ;  /* 0x000000040400788c */ /* 0x000fc8000bf05270 */
[----:B------:R-:W-:Y:S02]  /*1ce0*/  USEL UR5, URZ, 0x1, UP0 ;  /* 0x000000013f057887 */ /* 0x000fe40008000000 */
[----:B------:R-:W-:Y:S02]  /*1cf0*/  USEL UR10, UR4, URZ, UP0 ;  /* 0x0000003f040a7287 */ /* 0x000fe40008000000 */
[----:B------:R-:W-:-:S06]  /*1d00*/  ULOP3.LUT UR5, UR48, UR5, URZ, 0x3c, !UPT ;  /* 0x0000000530057292 */ /* 0x000fcc000f8e3c3f */
[----:B------:R-:W-:-:S07]  /*1d10*/  IMAD.U32 R6, RZ, RZ, UR5 ;  /* 0x00000005ff067e24 */ /* 0x000fce000f8e00ff */
.L_x_31:
[----:B------:R-:W-:Y:S05]  /*1d20*/  @!P0 BRA `(.L_x_25) ;  /* 0x0000000000048947 */ /* 0x000fea0003800000 */
[----:B------:R-:W-:Y:S01]  /*1d30*/  BPT.TRAP 0x1 ;  /* 0x000000040000795c */ /* 0x000fe20000300000 */
.L_x_25:
[----:B------:R-:W-:Y:S01]  /*1d40*/  ULEA UR4, UR10, UR42, 0x3 ;  /* 0x0000002a0a047291 */ /* 0x000fe2000f8e183f */
[----:B------:R-:W-:-:S08]  /*1d50*/  SHF.L.U32 R4, R6, 0x1f, RZ ;  /* 0x0000001f06047819 */ /* 0x000fd000000006ff */
[----:B------:R0:W1:Y:S01]  /*1d60*/  SYNCS.PHASECHK.TRANS64.TRYWAIT P1, [UR4], R4 ;  /* 0x00000004ff0075a7 */ /* 0x0000620008020144 */
[----:B------:R-:W-:Y:S05]  /*1d70*/  @!P0 BRA `(.L_x_26) ;  /* 0x0000000000048947 */ /* 0x000fea0003800000 */
[----:B------:R-:W-:Y:S01]  /*1d80*/  BPT.TRAP 0x1 ;  /* 0x000000040000795c */ /* 0x000fe20000300000 */
.L_x_26:
[----:B-1----:R-:W-:Y:S05]  /*1d90*/  @P1 BRA `(.L_x_27) ;  /* 0x0000000000081947 */ /* 0x002fea0003800000 */
[----:B------:R-:W1:Y:S02]  /*1da0*/  SYNCS.PHASECHK.TRANS64.TRYWAIT P1, [UR4], R4 ;  /* 0x00000004ff0075a7 */ /* 0x000e640008020144 */
[----:B-1----:R-:W-:Y:S05]  /*1db0*/  @!P1 BRA `(.L_x_28) ;  /* 0x0000005000309947 */ /* 0x002fea0003800000 */
.L_x_27:
[----:B------:R-:W-:Y:S01]  /*1dc0*/  ULEA UR11, UR10, UR8, 0x9 ;  /* 0x000000080a0b7291 */ /* 0x000fe2000f8e483f */
[----:B------:R-:W-:Y:S01]  /*1dd0*/  WARPGROUP.ARRIVE ;  /* 0x00000000000079c5 */ /* 0x000fe20000000000 */
[----:B------:R-:W-:Y:S01]  /*1de0*/  ULEA UR12, UR10, UR9, 0xa ;  /* 0x000000090a0c7291 */ /* 0x000fe2000f8e503f */
[----:B------:R-:W-:Y:S01]  /*1df0*/  UMOV UR5, 0x40000040 ;  /* 0x4000004000057882 */ /* 0x000fe20000000000 */
[----:B------:R-:W-:-:S03]  /*1e00*/  UMOV UR7, 0x40000040 ;  /* 0x4000004000077882 */ /* 0x000fc60000000000 */
[----:B------:R-:W-:Y:S02]  /*1e10*/  UMOV UR4, UR11 ;  /* 0x0000000b00047c82 */ /* 0x000fe40008000000 */
[----:B------:R-:W-:Y:S02]  /*1e20*/  UMOV UR6, UR12 ;  /* 0x0000000c00067c82 */ /* 0x000fe40008000000 */
[----:B------:R-:W-:Y:S01]  /*1e30*/  IGMMA.64x128x32.S8.S8 R24, gdesc[UR4], R24, gsb0 ;  /* 0x03600000041879f1 */ /* 0x000fe20008041018 */
        /* <DEDUP_REMOVED lines=23> */
[----:B------:R-:W-:Y:S01]  /*1fb0*/  BPT.TRAP 0x1 ;  /* 0x000000040000795c */ /* 0x000fe20000300000 */
.L_x_29:
[----:B------:R-:W-:Y:S01]  /*1fc0*/  ISETP.NE.AND P1, PT, R98, RZ, PT ;  /* 0x000000ff6200720c */ /* 0x000fe20003f25270 */
[----:B------:R-:W-:-:S12]  /*1fd0*/  UISETP.GT.U32.AND UP0, UPT, UR36, 0x1, UPT ;  /* 0x000000012400788c */ /* 0x000fd8000bf04070 */
[----:B01----:R-:W-:-:S05]  /*1fe0*/  @P1 LEA R4, R3, UR42, 0x3 ;  /* 0x0000002a03041c11 */ /* 0x003fca000f8e18ff */
[----:B------:R-:W-:-:S05]  /*1ff0*/  @P1 VIADD R5, R4, 0x20 ;  /* 0x0000002004051836 */ /* 0x000fca0000000000 */
[----:B------:R-:W-:-:S04]  /*2000*/  @P1 PRMT R5, R22, 0x654, R5 ;  /* 0x0000065416051816 */ /* 0x000fc80000000005 */
[----:B------:R0:W-:Y:S01]  /*2010*/  @P1 SYNCS.ARRIVE.TRANS64.RED.A1T0 RZ, [R5+URZ], RZ ;  /* 0x000000ff05ff19a7 */ /* 0x0001e2000810043f */
[----:B------:R-:W-:-:S13]  /*2020*/  PLOP3.LUT P1, PT, PT, PT, UP0, 0x80, 0x0 ;  /* 0x000000000000781c */ /* 0x000fda0003f2f008 */
[----:B0-----:R-:W-:Y:S05]  /*2030*/  @P1 BRA `(.L_x_30) ;  /* 0x0000000000041947 */ /* 0x001fea0003800000 */
[----:B------:R-:W-:Y:S01]  /*2040*/  BPT.TRAP 0x1 ;  /* 0x000000040000795c */ /* 0x000fe20000300000 */
.L_x_30:
[----:B------:R-:W-:Y:S01]  /*2050*/  UIADD3 UR10, UR10, 0x1, URZ ;  /* 0x000000010a0a7890 */ /* 0x000fe2000fffe03f */
[C---:B------:R-:W-:Y:S01]  /*2060*/  ISETP.GT.AND P2, PT, R0.reuse, 0x1, PT ;  /* 0x000000010000780c */ /* 0x040fe20003f44270 */
[----:B------:R-:W-:Y:S02]  /*2070*/  VIADD R3, R3, 0x1 ;  /* 0x0000000103037836 */ /* 0x000fe40000000000 */
[----:B------:R-:W-:Y:S01]  /*2080*/  UISETP.NE.AND UP0, UPT, UR10, 0x4, UPT ;  /* 0x000000040a00788c */ /* 0x000fe2000bf05270 */
[----:B------:R-:W-:Y:S02]  /*2090*/  VIADD R0, R0, 0xffffffff ;  /* 0xffffffff00007836 */ /* 0x000fe40000000000 */
[C---:B------:R-:W-:Y:S01]  /*20a0*/  ISETP.NE.AND P1, PT, R3.reuse, 0x4, PT ;  /* 0x000000040300780c */ /* 0x040fe20003f25270 */
[----:B------:R-:W-:Y:S02]  /*20b0*/  USEL UR4, URZ, 0x1, UP0 ;  /* 0x000000013f047887 */ /* 0x000fe40008000000 */
[----:B------:R-:W-:Y:S01]  /*20c0*/  USEL UR10, UR10, URZ, UP0 ;  /* 0x0000003f0a0a7287 */ /* 0x000fe20008000000 */
[----:B------:R-:W-:-:S03]  /*20d0*/  SEL R3, R3, RZ, P1 ;  /* 0x000000ff03037207 */ /* 0x000fc60000800000 */
[----:B------:R-:W-:Y:S01]  /*20e0*/  LOP3.LUT R6, R6, UR4, RZ, 0x3c, !PT ;  /* 0x0000000406067c12 */ /* 0x000fe2000f8e3cff */
[----:B------:R-:W-:Y:S07]  /*20f0*/  @P2 BRA `(.L_x_31) ;  /* 0xfffffffc00082947 */ /* 0x000fee000383ffff */
.L_x_24:
[----:B01----:R-:W0:Y:S01]  /*2100*/  LDC R0, c[0x0][0x28c] ;  /* 0x0000a300ff007b82 */ /* 0x003e220000000800 */
[----:B------:R1:W-:Y:S01]  /*2110*/  SYNCS.ARRIVE.TRANS64.A1T0 RZ, [R100+UR49], RZ ;  /* 0x000000ff64ff79a7 */ /* 0x0003e20008100031 */
[----:B0-----:R-:W-:-:S13]  /*2120*/  ISETP.GE.AND P1, PT, R0, 0x1, PT ;  /* 0x000000010000780c */ /* 0x001fda0003f26270 */
[----:B-1----:R-:W-:Y:S05]  /*2130*/  @!P1 BRA `(.L_x_32) ;  /* 0x0000000000409947 */ /* 0x002fea0003800000 */
[----:B------:R-:W-:Y:S05]  /*2140*/  @!P0 BRA `(.L_x_33) ;  /* 0x0000000000048947 */ /* 0x000fea0003800000 */
[----:B------:R-:W-:Y:S01]  /*2150*/  BPT.TRAP 0x1 ;  /* 0x000000040000795c */ /* 0x000fe20000300000 */
.L_x_33:
[----:B------:R-:W-:Y:S01]  /*2160*/  ISETP.NE.AND P0, PT, R98, RZ, PT ;  /* 0x000000ff6200720c */ /* 0x000fe20003f05270 */
[----:B------:R-:W-:-:S12]  /*2170*/  IMAD.U32 R3, RZ, RZ, UR42 ;  /* 0x0000002aff037e24 */ /* 0x000fd8000f8e00ff */
[----:B------:R-:W-:-:S05]  /*2180*/  VOTEU.ANY UP0, P0 ;  /* 0x00000000003f7886 */ /* 0x000fca0000000100 */
[----:B------:R-:W-:Y:S02]  /*2190*/  @UP0 UIADD3 UR4, UR46, UR45, URZ ;  /* 0x0000002d2e040290 */ /* 0x000fe4000fffe03f */
[----:B------:R-:W-:-:S04]  /*21a0*/  UISETP.GT.U32.AND UP0, UPT, UR36, 0x1, UPT ;  /* 0x000000012400788c */ /* 0x000fc8000bf04070 */
[----:B------:R-:W-:-:S04]  /*21b0*/  IMAD.U32 R0, RZ, RZ, UR4 ;  /* 0x00000004ff007e24 */ /* 0x000fc8000f8e00ff */
[----:B------:R-:W-:-:S05]  /*21c0*/  @P0 IMAD.SHL.U32 R0, R0, 0x8, RZ ;  /* 0x0000000800000824 */ /* 0x000fca00078e00ff */
[----:B------:R-:W-:-:S04]  /*21d0*/  @P0 LOP3.LUT R0, R0, 0x18, RZ, 0xc0, !PT ;  /* 0x0000001800000812 */ /* 0x000fc800078ec0ff */
[----:B------:R-:W-:-:S04]  /*21e0*/  @P0 IADD3 R3, R3, 0x20, R0 ;  /* 0x0000002003030810 */ /* 0x000fc80007ffe000 */
[----:B------:R-:W-:-:S04]  /*21f0*/  @P0 PRMT R3, R22, 0x654, R3 ;  /* 0x0000065416030816 */ /* 0x000fc80000000003 */
[----:B------:R0:W-:Y:S01]  /*2200*/  @P0 SYNCS.ARRIVE.TRANS64.RED.A1T0 RZ, [R3+URZ], RZ ;  /* 0x000000ff03ff09a7 */ /* 0x0001e2000810043f */
[----:B------:R-:W-:-:S13]  /*2210*/  PLOP3.LUT P0, PT, PT, PT, UP0, 0x80, 0x0 ;  /* 0x000000000000781c */ /* 0x000fda0003f0f008 */
[----:B0-----:R-:W-:Y:S05]  /*2220*/  @P0 BRA `(.L_x_32) ;  /* 0x0000000000040947 */ /* 0x001fea0003800000 */
[----:B------:R-:W-:Y:S01]  /*2230*/  BPT.TRAP 0x1 ;  /* 0x000000040000795c */ /* 0x000fe20000300000 */
.L_x_32:
[----:B------:R-:W-:Y:S01]  /*2240*/  SHF.L.U32 R5, R99, 0x1f, RZ ;  /* 0x0000001f63057819 */ /* 0x000fe200000006ff */
[----:B------:R-:W-:-:S03]  /*2250*/  IMAD.SHL.U32 R3, R19, 0x40, RZ ;  /* 0x0000004013037824 */ /* 0x000fc600078e00ff */
[----:B------:R-:W0:Y:S02]  /*2260*/  SYNCS.PHASECHK.TRANS64.TRYWAIT P0, [R94+URZ+0x8], R5 ;  /* 0x000008055e0075a7 */ /* 0x000e24000800017f */
[----:B0-----:R-:W-:Y:S05]  /*2270*/  @!P0 BRA `(.L_x_34) ;  /* 0x0000004c00188947 */ /* 0x001fea0003800000 */
.L_x_192:
[----:B------:R-:W-:Y:S01]  /*2280*/  ULDC UR4, c[0x0][0x284] ;  /* 0x0000a10000047ab9 */ /* 0x000fe20000000800 */
[----:B------:R-:W-:Y:S01]  /*2290*/  IMAD.SHL.U32 R11, R18, 0x80, RZ ;  /* 0x00000080120b7824 */ /* 0x000fe200078e00ff */
[----:B------:R-:W-:Y:S01]  /*22a0*/  ISETP.GE.AND P0, PT, R3, UR4, PT ;  /* 0x0000000403007c0c */ /* 0x000fe2000bf06270 */
[----:B------:R-:W-:-:S03]  /*22b0*/  ULDC UR4, c[0x0][0x288] ;  /* 0x0000a20000047ab9 */ /* 0x000fc60000000800 */
[----:B------:R-:W-:-:S13]  /*22c0*/  ISETP.GE.OR P0, PT, R11, UR4, P0 ;  /* 0x000000040b007c0c */ /* 0x000fda0008706670 */
[----:B------:R-:W-:Y:S05]  /*22d0*/  @P0 BRA `(.L_x_35) ;  /* 0x0000003000c80947 */ /* 0x000fea0003800000 */
[----:B------:R-:W1:Y:S01]  /*22e0*/  LDC.64 R8, c[0x0][0x5c8] ;  /* 0x00017200ff087b82 */ /* 0x000e620000000a00 */
[----:B------:R-:W-:Y:S01]  /*22f0*/  SHF.R.S32.HI R10, RZ, 0x1f, R2 ;  /* 0x0000001fff0a7819 */ /* 0x000fe20000011402 */
[----:B------:R-:W-:Y:S01]  /*2300*/  ULDC.64 UR4, c[0x0][0x5d0] ;  /* 0x0001740000047ab9 */ /* 0x000fe20000000a00 */
[----:B------:R-:W-:Y:S01]  /*2310*/  SHF.R.S32.HI R15, RZ, 0x1f, R11 ;  /* 0x0000001fff0f7819 */ /* 0x000fe2000001140b */
[----:B0-----:R-:W-:Y:S01]  /*2320*/  IMAD.WIDE.U32 R4, R2, UR4, R92 ;  /* 0x0000000402047c25 */ /* 0x001fe2000f8e005c */
[----:B------:R-:W-:Y:S03]  /*2330*/  BSSY B0, `(.L_x_35) ;  /* 0x000032c000007945 */ /* 0x000fe60003800000 */
[----:B------:R-:W-:Y:S01]  /*2340*/  IMAD R7, R10, UR4, RZ ;  /* 0x000000040a077c24 */ /* 0x000fe2000f8e02ff */
[----:B------:R-:W-:Y:S01]  /*2350*/  IADD3 R4, P0, R11, R4, RZ ;  /* 0x000000040b047210 */ /* 0x000fe20007f1e0ff */
[----:B------:R-:W-:-:S04]  /*2360*/  IMAD.WIDE R12, R19, 0x40, R90 ;  /* 0x00000040130c7825 */ /* 0x000fc800078e025a */
[----:B------:R-:W-:Y:S01]  /*2370*/  IMAD R7, R2, UR5, R7 ;  /* 0x0000000502077c24 */ /* 0x000fe2000f8e0207 */
[----:B------:R-:W-:Y:S01]  /*2380*/  ULDC.64 UR4, c[0x0][0x5c0] ;  /* 0x0001700000047ab9 */ /* 0x000fe20000000a00 */
[----:B------:R-:W-:Y:S02]  /*2390*/  IMAD.IADD R101, R96, 0x1, -R3 ;  /* 0x0000000160657824 */ /* 0x000fe400078e0a03 */
[----:B------:R-:W-:Y:S01]  /*23a0*/  IMAD.IADD R14, R89, 0x1, -R11 ;  /* 0x00000001590e7824 */ /* 0x000fe200078e0a0b */
[----:B------:R-:W-:Y:S01]  /*23b0*/  IADD3.X R5, R15, R5, R7, P0, !PT ;  /* 0x000000050f057210 */ /* 0x000fe200007fe407 */
[-C--:B-1----:R-:W-:Y:S02]  /*23c0*/  IMAD R0, R13, R8.reuse, RZ ;  /* 0x000000080d007224 */ /* 0x082fe400078e02ff */
[----:B------:R-:W-:-:S04]  /*23d0*/  IMAD.WIDE.U32 R4, R12, R8, R4 ;  /* 0x000000080c047225 */ /* 0x000fc800078e0004 */
[----:B------:R-:W-:Y:S01]  /*23e0*/  IMAD R7, R12, R9, R0 ;  /* 0x000000090c077224 */ /* 0x000fe200078e0200 */
[----:B------:R-:W-:-:S04]  /*23f0*/  IADD3 R4, P0, R4, UR4, RZ ;  /* 0x0000000404047c10 */ /* 0x000fc8000ff1e0ff */
[----:B------:R-:W-:Y:S02]  /*2400*/  IADD3.X R5, R5, UR5, R7, P0, !PT ;  /* 0x0000000505057c10 */ /* 0x000fe400087fe407 */
[----:B-----5:R-:W-:Y:S02]  /*2410*/  ISETP.NE.AND P0, PT, R88, RZ, PT ;  /* 0x000000ff5800720c */ /* 0x020fe40003f05270 */
[----:B------:R-:W-:-:S04]  /*2420*/  LEA R6, P1, R8, R4, 0x3 ;  /* 0x0000000408067211 */ /* 0x000fc800078218ff */
[----:B------:R-:W-:-:S07]  /*2430*/  LEA.HI.X R7, R8, R5, R9, 0x3, P1 ;  /* 0x0000000508077211 */ /* 0x000fce00008f1c09 */
[----:B------:R-:W-:Y:S05]  /*2440*/  @!P0 BRA `(.L_x_36) ;  /* 0x0000002400608947 */ /* 0x000fea0003800000 */
[----:B------:R-:W0:Y:S01]  /*2450*/  LDC.64 R18, c[0x0][0x5b0] ;  /* 0x00016c00ff127b82 */ /* 0x000e220000000a00 */
[----:B------:R-:W-:Y:S01]  /*2460*/  ULDC.64 UR4, c[0x0][0x5b8] ;  /* 0x00016e0000047ab9 */ /* 0x000fe20000000a00 */
[----:B------:R-:W-:Y:S01]  /*2470*/  ISETP.GE.AND P1, PT, R101, 0x1, PT ;  /* 0x000000016500780c */ /* 0x000fe20003f26270 */
[----:B------:R-:W-:Y:S01]  /*2480*/  IMAD.WIDE.U32 R8, R2, UR4, R92 ;  /* 0x0000000402087c25 */ /* 0x000fe2000f8e005c */
[----:B------:R-:W-:Y:S02]  /*2490*/  BSSY B1, `(.L_x_37) ;  /* 0x000000e000017945 */ /* 0x000fe40003800000 */
[----:B------:R-:W-:Y:S01]  /*24a0*/  ISETP.LT.OR P5, PT, R14, 0x1, !P1 ;  /* 0x000000010e00780c */ /* 0x000fe20004fa1670 */
[----:B------:R-:W-:Y:S01]  /*24b0*/  IMAD R3, R10, UR4, RZ ;  /* 0x000000040a037c24 */ /* 0x000fe2000f8e02ff */
[----:B------:R-:W1:Y:S01]  /*24c0*/  LDC.64 R20, c[0x0][0x5a8] ;  /* 0x00016a00ff147b82 */ /* 0x000e620000000a00 */
[----:B------:R-:W-:Y:S02]  /*24d0*/  IADD3 R10, P0, R11, R8, RZ ;  /* 0x000000080b0a7210 */ /* 0x000fe40007f1e0ff */
[----:B------:R-:W-:-:S05]  /*24e0*/  IMAD R3, R2, UR5, R3 ;  /* 0x0000000502037c24 */ /* 0x000fca000f8e0203 */
[----:B------:R-:W-:Y:S01]  /*24f0*/  IADD3.X R11, R15, R9, R3, P0, !PT ;  /* 0x000000090f0b7210 */ /* 0x000fe200007fe403 */
[-C--:B0-----:R-:W-:Y:S02]  /*2500*/  IMAD R0, R13, R18.reuse, RZ ;  /* 0x000000120d007224 */ /* 0x081fe400078e02ff */
[----:B------:R-:W-:-:S04]  /*2510*/  IMAD.WIDE.U32 R2, R12, R18, R10 ;  /* 0x000000120c027225 */ /* 0x000fc800078e000a */
[----:B------:R-:W-:Y:S01]  /*2520*/  IMAD R15, R12, R19, R0 ;  /* 0x000000130c0f7224 */ /* 0x000fe200078e0200 */
[----:B-1----:R-:W-:-:S04]  /*2530*/  IADD3 R2, P0, R2, R20, RZ ;  /* 0x0000001402027210 */ /* 0x002fc80007f1e0ff */
[----:B------:R-:W-:Y:S01]  /*2540*/  IADD3.X R3, R21, R3, R15, P0, !PT ;  /* 0x0000000315037210 */ /* 0x000fe200007fe40f */
[----:B------:R-:W-:Y:S08]  /*2550*/  @P5 BRA `(.L_x_38) ;  /* 0x0000000000045947 */ /* 0x000ff00003800000 */
[----:B------:R0:W5:Y:S02]  /*2560*/  LDG.E.U8 R97, desc[UR52][R2.64] ;  /* 0x0000003402617981 */ /* 0x000164000c1e1100 */
.L_x_38:
[----:B------:R-:W-:Y:S05]  /*2570*/  BSYNC B1 ;  /* 0x0000000000017941 */ /* 0x000fea0003800000 */
.L_x_37:
[----:B-----5:R-:W-:Y:S01]  /*2580*/  LOP3.LUT R0, R97, 0xffff, RZ, 0xc0, !PT ;  /* 0x0000ffff61007812 */ /* 0x020fe200078ec0ff */
[----:B------:R-:W-:Y:S01]  /*2590*/  IMAD.SHL.U32 R8, R18, 0x8, RZ ;  /* 0x0000000812087824 */ /* 0x000fe200078e00ff */
[----:B------:R-:W-:Y:S01]  /*25a0*/  ISETP.LT.OR P2, PT, R14, 0x2, !P1 ;  /* 0x000000020e00780c */ /* 0x000fe20004f41670 */
[----:B------:R-:W-:Y:S01]  /*25b0*/  BSSY B1, `(.L_x_39) ;  /* 0x000000e000017945 */ /* 0x000fe20003800000 */
[----:B------:R-:W-:Y:S02]  /*25c0*/  PRMT R13, R0, 0x8880, RZ ;  /* 0x00008880000d7816 */ /* 0x000fe400000000ff */
[----:B------:R-:W-:Y:S02]  /*25d0*/  SHF.L.U64.HI R9, R18, 0x3, R19 ;  /* 0x0000000312097819 */ /* 0x000fe40000010213 */
[----:B------:R-:W-:Y:S01]  /*25e0*/  ISETP.GE.AND P0, PT, R101, 0x9, PT ;  /* 0x000000096500780c */ /* 0x000fe20003f06270 */
[----:B------:R-:W-:Y:S02]  /*25f0*/  IMAD R0, R13, R88, RZ ;  /* 0x000000580d007224 */ /* 0x000fe400078e02ff */
[----:B------:R-:W-:-:S04]  /*2600*/  IMAD.WIDE.U32 R8, R12, R18, R8 ;  /* 0x000000120c087225 */ /* 0x000fc800078e0008 */
[----:B------:R-:W-:Y:S01]  /*2610*/  @!P5 IMAD R13, R24, R23, R0 ;  /* 0x00000017180dd224 */ /* 0x000fe200078e0200 */
[----:B------:R-:W-:Y:S01]  /*2620*/  IADD3 R8, P3, P4, R10, R20, R8 ;  /* 0x000000140a087210 */ /* 0x000fe20007c7e008 */
[----:B------:R-:W-:-:S03]  /*2630*/  IMAD.IADD R12, R15, 0x1, R9 ;  /* 0x000000010f0c7824 */ /* 0x000fc600078e0209 */
[----:B------:R1:W-:Y:S01]  /*2640*/  @!P5 STG.E.U8 desc[UR52][R4.64], R13 ;  /* 0x0000000d0400d986 */ /* 0x0003e2000c101134 */
[----:B------:R-:W-:Y:S08]  /*2650*/  @P2 BRA `(.L_x_40) ;  /* 0x00000000000c2947 */ /* 0x000ff00003800000 */
[----:B------:R-:W1:Y:S02]  /*2660*/  LDG.E.U8 R97, desc[UR52][R2.64+0x1] ;  /* 0x0000013402617981 */ /* 0x000e64000c1e1100 */
[----:B-1----:R-:W-:-:S05]  /*2670*/  PRMT R13, R97, 0x8880, RZ ;  /* 0x00008880610d7816 */ /* 0x002fca00000000ff */
[----:B------:R-:W-:-:S07]  /*2680*/  IMAD R0, R13, R88, RZ ;  /* 0x000000580d007224 */ /* 0x000fce00078e02ff */
.L_x_40:
[----:B------:R-:W-:Y:S05]  /*2690*/  BSYNC B1 ;  /* 0x0000000000017941 */ /* 0x000fea0003800000 */
.L_x_39:
[C---:B------:R-:W-:Y:S01]  /*26a0*/  ISETP.LT.OR P5, PT, R14.reuse, 0x1, !P0 ;  /* 0x000000010e00780c */ /* 0x040fe200047a1670 */
[----:B------:R-:W-:Y:S01]  /*26b0*/  @!P2 IMAD R25, R25, R23, R0 ;  /* 0x000000171919a224 */ /* 0x000fe200078e0200 */
[----:B------:R-:W-:Y:S01]  /*26c0*/  BSSY B1, `(.L_x_41) ;  /* 0x000000a000017945 */ /* 0x000fe20003800000 */
[----:B------:R-:W-:Y:S02]  /*26d0*/  IADD3.X R9, R11, R21, R12, P3, P4 ;  /* 0x000000150b097210 */ /* 0x000fe40001fe840c */
[C---:B------:R-:W-:Y:S01]  /*26e0*/  ISETP.LT.OR P3, PT, R14.reuse, 0x2, !P0 ;  /* 0x000000020e00780c */ /* 0x040fe20004761670 */
[----:B------:R2:W-:Y:S01]  /*26f0*/  @!P2 STG.E.U8 desc[UR52][R4.64+0x1], R25 ;  /* 0x000001190400a986 */ /* 0x0005e2000c101134 */
[C---:B------:R-:W-:Y:S02]  /*2700*/  ISETP.LT.OR P4, PT, R14.reuse, 0x9, !P1 ;  /* 0x000000090e00780c */ /* 0x040fe40004f81670 */
[----:B------:R-:W-:-:S04]  /*2710*/  ISETP.LT.OR P2, PT, R14, 0xa, !P1 ;  /* 0x0000000a0e00780c */ /* 0x000fc80004f41670 */
[----:B------:R-:W-:Y:S09]  /*2720*/  @P5 BRA `(.L_x_42) ;  /* 0x00000000000c5947 */ /* 0x000ff20003800000 */
[----:B------:R-:W3:Y:S02]  /*2730*/  LDG.E.U8 R97, desc[UR52][R8.64] ;  /* 0x0000003408617981 */ /* 0x000ee4000c1e1100 */
[----:B---3--:R-:W-:-:S05]  /*2740*/  PRMT R11, R97, 0x8880, RZ ;  /* 0x00008880610b7816 */ /* 0x008fca00000000ff */
[----:B------:R-:W-:-:S07]  /*2750*/  IMAD R0, R11, R88, RZ ;  /* 0x000000580b007224 */ /* 0x000fce00078e02ff */
.L_x_42:
[----:B------:R-:W-:Y:S05]  /*2760*/  BSYNC B1 ;  /* 0x0000000000017941 */ /* 0x000fea0003800000 */
.L_x_41:
[----:B------:R-:W-:Y:S01]  /*2770*/  @!P5 IMAD R11, R26, R23, R0 ;  /* 0x000000171a0bd224 */ /* 0x000fe200078e0200 */
[----:B------:R-:W-:Y:S04]  /*2780*/  BSSY B1, `(.L_x_43) ;  /* 0x0000006000017945 */ /* 0x000fe80003800000 */
[----:B------:R3:W-:Y:S01]  /*2790*/  @!P5 STG.E.U8 desc[UR52][R6.64], R11 ;  /* 0x0000000b0600d986 */ /* 0x0007e2000c101134 */
[----:B------:R-:W-:Y:S05]  /*27a0*/  @P3 BRA `(.L_x_44) ;  /* 0x00000000000c3947 */ /* 0x000fea0003800000 */
[----:B------:R-:W3:Y:S02]  /*27b0*/  LDG.E.U8 R97, desc[UR52][R8.64+0x1] ;  /* 0x0000013408617981 */ /* 0x000ee4000c1e1100 */
[----:B---3--:R-:W-:-:S05]  /*27c0*/  PRMT R11, R97, 0x8880, RZ ;  /* 0x00008880610b7816 */ /* 0x008fca00000000ff */
[----:B------:R-:W-:-:S07]  /*27d0*/  IMAD R0, R11, R88, RZ ;  /* 0x000000580b007224 */ /* 0x000fce00078e02ff */
.L_x_44:
[----:B------:R-:W-:Y:S05]  /*27e0*/  BSYNC B1 ;  /* 0x0000000000017941 */ /* 0x000fea0003800000 */
.L_x_43:
[----:B------:R-:W-:Y:S01]  /*27f0*/  @!P3 IMAD R27, R27, R23, R0 ;  /* 0x000000171b1bb224 */ /* 0x000fe200078e0200 */
[----:B------:R-:W-:Y:S04]  /*2800*/  BSSY B1, `(.L_x_45) ;  /* 0x0000006000017945 */ /* 0x000fe80003800000 */
[----:B------:R4:W-:Y:S01]  /*2810*/  @!P3 STG.E.U8 desc[UR52][R6.64+0x1], R27 ;  /* 0x0000011b0600b986 */ /* 0x0009e2000c101134 */
[----:B------:R-:W-:Y:S05]  /*2820*/  @P4 BRA `(.L_x_46) ;  /* 0x00000000000c4947 */ /* 0x000fea0003800000 */
[----:B------:R-:W3:Y:S02]  /*2830*/  LDG.E.U8 R97, desc[UR52][R2.64+0x8] ;  /* 0x0000083402617981 */ /* 0x000ee4000c1e1100 */
[----:B---3--:R-:W-:-:S05]  /*2840*/  PRMT R11, R97, 0x8880, RZ ;  /* 0x00008880610b7816 */ /* 0x008fca00000000ff */
[----:B------:R-:W-:-:S07]  /*2850*/  IMAD R0, R11, R88, RZ ;  /* 0x000000580b007224 */ /* 0x000fce00078e02ff */
.L_x_46:
[----:B------:R-:W-:Y:S05]  /*2860*/  BSYNC B1 ;  /* 0x0000000000017941 */ /* 0x000fea0003800000 */
.L_x_45:
[----:B---3--:R-:W-:Y:S01]  /*2870*/  @!P4 IMAD R11, R28, R23, R0 ;  /* 0x000000171c0bc224 */ /* 0x008fe200078e0200 */
[----:B------:R-:W-:Y:S04]  /*2880*/  BSSY B1, `(.L_x_47) ;  /* 0x0000006000017945 */ /* 0x000fe80003800000 */
[----:B------:R3:W-:Y:S01]  /*2890*/  @!P4 STG.E.U8 desc[UR52][R4.64+0x8], R11 ;  /* 0x0000080b0400c986 */ /* 0x0007e2000c101134 */
[----:B------:R-:W-:Y:S05]  /*28a0*/  @P2 BRA `(.L_x_48) ;  /* 0x00000000000c2947 */ /* 0x000fea0003800000 */
[----:B------:R-:W3:Y:S02]  /*28b0*/  LDG.E.U8 R97, desc[UR52][R2.64+0x9] ;  /* 0x0000093402617981 */ /* 0x000ee4000c1e1100 */
[----:B---3--:R-:W-:-:S05]  /*28c0*/  PRMT R11, R97, 0x8880, RZ ;  /* 0x00008880610b7816 */ /* 0x008fca00000000ff */
[----:B------:R-:W-:-:S07]  /*28d0*/  IMAD R0, R11, R88, RZ ;  /* 0x000000580b007224 */ /* 0x000fce00078e02ff */
.L_x_48:
[----:B------:R-:W-:Y:S05]  /*28e0*/  BSYNC B1 ;  /* 0x0000000000017941 */ /* 0x000fea0003800000 */
.L_x_47:
[C---:B------:R-:W-:Y:S01]  /*28f0*/  ISETP.LT.OR P4, PT, R14.reuse, 0x9, !P0 ;  /* 0x000000090e00780c */ /* 0x040fe20004781670 */
[----:B------:R-:W-:Y:S01]  /*2900*/  @!P2 IMAD R29, R29, R23, R0 ;  /* 0x000000171d1da224 */ /* 0x000fe200078e0200 */
[----:B------:R-:W-:Y:S01]  /*2910*/  BSSY B1, `(.L_x_49) ;  /* 0x0000009000017945 */ /* 0x000fe20003800000 */
[C---:B------:R-:W-:Y:S02]  /*2920*/  ISETP.LT.OR P3, PT, R14.reuse, 0xa, !P0 ;  /* 0x0000000a0e00780c */ /* 0x040fe40004761670 */
[C---:B------:R-:W-:Y:S01]  /*2930*/  ISETP.LT.OR P5, PT, R14.reuse, 0x11, !P1 ;  /* 0x000000110e00780c */ /* 0x040fe20004fa1670 */
[----:B------:R0:W-:Y:S01]  /*2940*/  @!P2 STG.E.U8 desc[UR52][R4.64+0x9], R29 ;  /* 0x0000091d0400a986 */ /* 0x0001e2000c101134 */
[----:B------:R-:W-:-:S06]  /*2950*/  ISETP.LT.OR P2, PT, R14, 0x12, !P1 ;  /* 0x000000120e00780c */ /* 0x000fcc0004f41670 */
[----:B------:R-:W-:Y:S07]  /*2960*/  @P4 BRA `(.L_x_50) ;  /* 0x00000000000c4947 */ /* 0x000fee0003800000 */
[----:B------:R-:W3:Y:S02]  /*2970*/  LDG.E.U8 R97, desc[UR52][R8.64+0x8] ;  /* 0x0000083408617981 */ /* 0x000ee4000c1e1100 */
[----:B---3--:R-:W-:-:S05]  /*2980*/  PRMT R11, R97, 0x8880, RZ ;  /* 0x00008880610b7816 */ /* 0x008fca00000000ff */
[----:B------:R-:W-:-:S07]  /*2990*/  IMAD R0, R11, R88, RZ ;  /* 0x000000580b007224 */ /* 0x000fce00078e02ff */
.L_x_50:
[----:B------:R-:W-:Y:S05]  /*29a0*/  BSYNC B1 ;  /* 0x0000000000017941 */ /* 0x000fea0003800000 */
.L_x_49:
[----:B---3--:R-:W-:Y:S01]  /*29b0*/  @!P4 IMAD R11, R30, R23, R0 ;  /* 0x000000171e0bc224 */ /* 0x008fe200078e0200 */
[----:B------:R-:W-:Y:S04]  /*29c0*/  BSSY B1, `(.L_x_51) ;  /* 0x0000006000017945 */ /* 0x000fe80003800000 */
[----:B------:R3:W-:Y:S01]  /*29d0*/  @!P4 STG.E.U8 desc[UR52][R6.64+0x8], R11 ;  /* 0x0000080b0600c986 */ /* 0x0007e2000c101134 */
[----:B------:R-:W-:Y:S05]  /*29e0*/  @P3 BRA `(.L_x_52) ;  /* 0x00000000000c3947 */ /* 0x000fea0003800000 */
[----:B------:R-:W3:Y:S02]  /*29f0*/  LDG.E.U8 R97, desc[UR52][R8.64+0x9] ;  /* 0x0000093408617981 */ /* 0x000ee4000c1e1100 */
[----:B---3--:R-:W-:-:S05]  /*2a00*/  PRMT R11, R97, 0x8880, RZ ;  /* 0x00008880610b7816 */ /* 0x008fca00000000ff */
[----:B------:R-:W-:-:S07]  /*2a10*/  IMAD R0, R11, R88, RZ ;  /* 0x000000580b007224 */ /* 0x000fce00078e02ff */
.L_x_52:
[----:B------:R-:W-:Y:S05]  /*2a20*/  BSYNC B1 ;  /* 0x0000000000017941 */ /* 0x000fea0003800000 */
.L_x_51:
[----:B------:R-:W-:Y:S01]  /*2a30*/  @!P3 IMAD R31, R31, R23, R0 ;  /* 0x000000171f1fb224 */ /* 0x000fe200078e0200 */
[----:B------:R-:W-:Y:S04]  /*2a40*/  BSSY B1, `(.L_x_53) ;  /* 0x0000006000017945 */ /* 0x000fe80003800000 */
[----:B------:R0:W-:Y:S01]  /*2a50*/  @!P3 STG.E.U8 desc[UR52][R6.64+0x9], R31 ;  /* 0x0000091f0600b986 */ /* 0x0001e2000c101134 */
[----:B------:R-:W-:Y:S05]  /*2a60*/  @P5 BRA `(.L_x_54) ;  /* 0x00000000000c5947 */ /* 0x000fea0003800000 */
[----:B------:R-:W3:Y:S02]  /*2a70*/  LDG.E.U8 R97, desc[UR52][R2.64+0x10] ;  /* 0x0000103402617981 */ /* 0x000ee4000c1e1100 */
[----:B---3--:R-:W-:-:S05]  /*2a80*/  PRMT R11, R97, 0x8880, RZ ;  /* 0x00008880610b7816 */ /* 0x008fca00000000ff */
[----:B------:R-:W-:-:S07]  /*2a90*/  IMAD R0, R11, R88, RZ ;  /* 0x000000580b007224 */ /* 0x000fce00078e02ff */
.L_x_54:
[----:B------:R-:W-:Y:S05]  /*2aa0*/  BSYNC B1 ;  /* 0x0000000000017941 */ /* 0x000fea0003800000 */
.L_x_53:
[----:B---3--:R-:W-:Y:S01]  /*2ab0*/  @!P5 IMAD R11, R32, R23, R0 ;  /* 0x00000017200bd224 */ /* 0x008fe200078e0200 */
[----:B------:R-:W-:Y:S04]  /*2ac0*/  BSSY B1, `(.L_x_55) ;  /* 0x0000006000017945 */ /* 0x000fe80003800000 */
[----:B------:R3:W-:Y:S01]  /*2ad0*/  @!P5 STG.E.U8 desc[UR52][R4.64+0x10], R11 ;  /* 0x0000100b0400d986 */ /* 0x0007e2000c101134 */
[----:B------:R-:W-:Y:S05]  /*2ae0*/  @P2 BRA `(.L_x_56) ;  /* 0x00000000000c2947 */ /* 0x000fea0003800000 */
[----:B------:R-:W3:Y:S02]  /*2af0*/  LDG.E.U8 R97, desc[UR52][R2.64+0x11] ;  /* 0x0000113402617981 */ /* 0x000ee4000c1e1100 */
[----:B---3--:R-:W-:-:S05]  /*2b00*/  PRMT R11, R97, 0x8880, RZ ;  /* 0x00008880610b7816 */ /* 0x008fca00000000ff */
[----:B------:R-:W-:-:S07]  /*2b10*/  IMAD R0, R11, R88, RZ ;  /* 0x000000580b007224 */ /* 0x000fce00078e02ff */
.L_x_56:
[----:B------:R-:W-:Y:S05]  /*2b20*/  BSYNC B1 ;  /* 0x0000000000017941 */ /* 0x000fea0003800000 */
.L_x_55:
        /* <DEDUP_REMOVED lines=11> */
.L_x_58:
[----:B------:R-:W-:Y:S05]  /*2be0*/  BSYNC B1 ;  /* 0x0000000000017941 */ /* 0x000fea0003800000 */
.L_x_57:
[----:B---3--:R-:W-:Y:S01]  /*2bf0*/  @!P4 IMAD R11, R34, R23, R0 ;  /* 0x00000017220bc224 */ /* 0x008fe200078e0200 */
[----:B------:R-:W-:Y:S04]  /*2c00*/  BSSY B1, `(.L_x_59) ;  /* 0x0000006000017945 */ /* 0x000fe80003800000 */
[----:B------:R3:W-:Y:S01]  /*2c10*/  @!P4 STG.E.U8 desc[UR52][R6.64+0x10], R11 ;  /* 0x0000100b0600c986 */ /* 0x0007e2000c101134 */
[----:B------:R-:W-:Y:S05]  /*2c20*/  @P3 BRA `(.L_x_60) ;  /* 0x00000000000c3947 */ /* 0x000fea0003800000 */
[----:B------:R-:W3:Y:S02]  /*2c30*/  LDG.E.U8 R97, desc[UR52][R8.64+0x11] ;  /* 0x0000113408617981 */ /* 0x000ee4000c1e1100 */
[----:B---3--:R-:W-:-:S05]  /*2c40*/  PRMT R11, R97, 0x8880, RZ ;  /* 0x00008880610b7816 */ /* 0x008fca00000000ff */
[----:B------:R-:W-:-:S07]  /*2c50*/  IMAD R0, R11, R88, RZ ;  /* 0x000000580b007224 */ /* 0x000fce00078e02ff */
.L_x_60:
[----:B------:R-:W-:Y:S05]  /*2c60*/  BSYNC B1 ;  /* 0x0000000000017941 */ /* 0x000fea0003800000 */
.L_x_59:
[----:B------:R-:W-:Y:S01]  /*2c70*/  @!P3 IMAD R35, R35, R23, R0 ;  /* 0x000000172323b224 */ /* 0x000fe200078e0200 */
[----:B------:R-:W-:Y:S04]  /*2c80*/  BSSY B1, `(.L_x_61) ;  /* 0x0000006000017945 */ /* 0x000fe80003800000 */
[----:B------:R0:W-:Y:S01]  /*2c90*/  @!P3 STG.E.U8 desc[UR52][R6.64+0x11], R35 ;  /* 0x000011230600b986 */ /* 0x0001e2000c101134 */
[----:B------:R-:W-:Y:S05]  /*2ca0*/  @P5 BRA `(.L_x_62) ;  /* 0x00000000000c5947 */ /* 0x000fea0003800000 */
[----:B------:R-:W3:Y:S02]  /*2cb0*/  LDG.E.U8 R97, desc[UR52][R2.64+0x18] ;  /* 0x0000183402617981 */ /* 0x000ee4000c1e1100 */
[----:B---3--:R-:W-:-:S05]  /*2cc0*/  PRMT R11, R97, 0x8880, RZ ;  /* 0x00008880610b7816 */ /* 0x008fca00000000ff */
[----:B------:R-:W-:-:S07]  /*2cd0*/  IMAD R0, R11, R88, RZ ;  /* 0x000000580b007224 */ /* 0x000fce00078e02ff */
.L_x_62:
[----:B------:R-:W-:Y:S05]  /*2ce0*/  BSYNC B1 ;  /* 0x0000000000017941 */ /* 0x000fea0003800000 */
.L_x_61:
[----:B---3--:R-:W-:Y:S01]  /*2cf0*/  @!P5 IMAD R11, R36, R23, R0 ;  /* 0x00000017240bd224 */ /* 0x008fe200078e0200 */
[----:B------:R-:W-:Y:S04]  /*2d00*/  BSSY B1, `(.L_x_63) ;  /* 0x0000006000017945 */ /* 0x000fe80003800000 */
[----:B------:R3:W-:Y:S01]  /*2d10*/  @!P5 STG.E.U8 desc[UR52][R4.64+0x18], R11 ;  /* 0x0000180b0400d986 */ /* 0x0007e2000c101134 */
[----:B------:R-:W-:Y:S05]  /*2d20*/  @P2 BRA `(.L_x_64) ;  /* 0x00000000000c2947 */ /* 0x000fea0003800000 */
[----:B------:R-:W3:Y:S02]  /*2d30*/  LDG.E.U8 R97, desc[UR52][R2.64+0x19] ;  /* 0x0000193402617981 */ /* 0x000ee4000c1e1100 */
[----:B---3--:R-:W-:-:S05]  /*2d40*/  PRMT R11, R97, 0x8880, RZ ;  /* 0x00008880610b7816 */ /* 0x008fca00000000ff */
[----:B------:R-:W-:-:S07]  /*2d50*/  IMAD R0, R11, R88, RZ ;  /* 0x000000580b007224 */ /* 0x000fce00078e02ff */
.L_x_64:
[----:B------:R-:W-:Y:S05]  /*2d60*/  BSYNC B1 ;  /* 0x0000000000017941 */ /* 0x000fea0003800000 */
.L_x_63:
        /* <DEDUP_REMOVED lines=11> */
.L_x_66:
[----:B------:R-:W-:Y:S05]  /*2e20*/  BSYNC B1 ;  /* 0x0000000000017941 */ /* 0x000fea0003800000 */
.L_x_65:
[----:B---3--:R-:W-:Y:S01]  /*2e30*/  @!P4 IMAD R11, R38, R23, R0 ;  /* 0x00000017260bc224 */ /* 0x008fe200078e0200 */
[----:B------:R-:W-:Y:S04]  /*2e40*/  BSSY B1, `(.L_x_67) ;  /* 0x0000006000017945 */ /* 0x000fe80003800000 */
[----:B------:R3:W-:Y:S01]  /*2e50*/  @!P4 STG.E.U8 desc[UR52][R6.64+0x18], R11 ;  /* 0x0000180b0600c986 */ /* 0x0007e2000c101134 */
[----:B------:R-:W-:Y:S05]  /*2e60*/  @P3 BRA `(.L_x_68) ;  /* 0x00000000000c3947 */ /* 0x000fea0003800000 */
[----:B------:R-:W3:Y:S02]  /*2e70*/  LDG.E.U8 R97, desc[UR52][R8.64+0x19] ;  /* 0x0000193408617981 */ /* 0x000ee4000c1e1100 */
[----:B---3--:R-:W-:-:S05]  /*2e80*/  PRMT R11, R97, 0x8880, RZ ;  /* 0x00008880610b7816 */ /* 0x008fca00000000ff */
[----:B------:R-:W-:-:S07]  /*2e90*/  IMAD R0, R11, R88, RZ ;  /* 0x000000580b007224 */ /* 0x000fce00078e02ff */
.L_x_68:
[----:B------:R-:W-:Y:S05]  /*2ea0*/  BSYNC B1 ;  /* 0x0000000000017941 */ /* 0x000fea0003800000 */
.L_x_67:
[----:B------:R-:W-:Y:S01]  /*2eb0*/  @!P3 IMAD R39, R39, R23, R0 ;  /* 0x000000172727b224 */ /* 0x000fe200078e0200 */
[----:B------:R-:W-:Y:S04]  /*2ec0*/  BSSY B1, `(.L_x_69) ;  /* 0x0000006000017945 */ /* 0x000fe80003800000 */
[----:B------:R0:W-:Y:S01]  /*2ed0*/  @!P3 STG.E.U8 desc[UR52][R6.64+0x19], R39 ;  /* 0x000019270600b986 */ /* 0x0001e2000c101134 */
[----:B------:R-:W-:Y:S05]  /*2ee0*/  @P5 BRA `(.L_x_70) ;  /* 0x00000000000c5947 */ /* 0x000fea0003800000 */
[----:B------:R-:W3:Y:S02]  /*2ef0*/  LDG.E.U8 R97, desc[UR52][R2.64+0x20] ;  /* 0x0000203402617981 */ /* 0x000ee4000c1e1100 */
[----:B---3--:R-:W-:-:S05]  /*2f00*/  PRMT R11, R97, 0x8880, RZ ;  /* 0x00008880610b7816 */ /* 0x008fca00000000ff */
[----:B------:R-:W-:-:S07]  /*2f10*/  IMAD R0, R11, R88, RZ ;  /* 0x000000580b007224 */ /* 0x000fce00078e02ff */
.L_x_70:
[----:B------:R-:W-:Y:S05]  /*2f20*/  BSYNC B1 ;  /* 0x0000000000017941 */ /* 0x000fea0003800000 */
.L_x_69:
[----:B---3--:R-:W-:Y:S01]  /*2f30*/  @!P5 IMAD R11, R40, R23, R0 ;  /* 0x00000017280bd224 */ /* 0x008fe200078e0200 */
[----:B------:R-:W-:Y:S04]  /*2f40*/  BSSY B1, `(.L_x_71) ;  /* 0x0000006000017945 */ /* 0x000fe80003800000 */
[----:B------:R3:W-:Y:S01]  /*2f50*/  @!P5 STG.E.U8 desc[UR52][R4.64+0x20], R11 ;  /* 0x0000200b0400d986 */ /* 0x0007e2000c101134 */
[----:B------:R-:W-:Y:S05]  /*2f60*/  @P2 BRA `(.L_x_72) ;  /* 0x00000000000c2947 */ /* 0x000fea0003800000 */
[----:B------:R-:W3:Y:S02]  /*2f70*/  LDG.E.U8 R97, desc[UR52][R2.64+0x21] ;  /* 0x0000213402617981 */ /* 0x000ee4000c1e1100 */
[----:B---3--:R-:W-:-:S05]  /*2f80*/  PRMT R11, R97, 0x8880, RZ ;  /* 0x00008880610b7816 */ /* 0x008fca00000000ff */
[----:B------:R-:W-:-:S07]  /*2f90*/  IMAD R0, R11, R88, RZ ;  /* 0x000000580b007224 */ /* 0x000fce00078e02ff */
.L_x_72:
[----:B------:R-:W-:Y:S05]  /*2fa0*/  BSYNC B1 ;  /* 0x0000000000017941 */ /* 0x000fea0003800000 */
.L_x_71:
        /* <DEDUP_REMOVED lines=11> */
.L_x_74:
[----:B------:R-:W-:Y:S05]  /*3060*/  BSYNC B1 ;  /* 0x0000000000017941 */ /* 0x000fea0003800000 */
.L_x_73:
[----:B---3--:R-:W-:Y:S01]  /*3070*/  @!P4 IMAD R11, R42, R23, R0 ;  /* 0x000000172a0bc224 */ /* 0x008fe200078e0200 */
[----:B------:R-:W-:Y:S04]  /*3080*/  BSSY B1, `(.L_x_75) ;  /* 0x0000006000017945 */ /* 0x000fe80003800000 */
[----:B------:R3:W-:Y:S01]  /*3090*/  @!P4 STG.E.U8 desc[UR52][R6.64+0x20], R11 ;  /* 0x0000200b0600c986 */ /* 0x0007e2000c101134 */
[----:B------:R-:W-:Y:S05]  /*30a0*/  @P3 BRA `(.L_x_76) ;  /* 0x00000000000c3947 */ /* 0x000fea0003800000 */
[----:B------:R-:W3:Y:S02]  /*30b0*/  LDG.E.U8 R97, desc[UR52][R8.64+0x21] ;  /* 0x0000213408617981 */ /* 0x000ee4000c1e1100 */
[----:B---3--:R-:W-:-:S05]  /*30c0*/  PRMT R11, R97, 0x8880, RZ ;  /* 0x00008880610b7816 */ /* 0x008fca00000000ff */
[----:B------:R-:W-:-:S07]  /*30d0*/  IMAD R0, R11, R88, RZ ;  /* 0x000000580b007224 */ /* 0x000fce00078e02ff */
.L_x_76:
[----:B------:R-:W-:Y:S05]  /*30e0*/  BSYNC B1 ;  /* 0x0000000000017941 */ /* 0x000fea0003800000 */
.L_x_75:
[----:B------:R-:W-:Y:S01]  /*30f0*/  @!P3 IMAD R43, R43, R23, R0 ;  /* 0x000000172b2bb224 */ /* 0x000fe200078e0200 */
[----:B------:R-:W-:Y:S04]  /*3100*/  BSSY B1, `(.L_x_77) ;  /* 0x0000006000017945 */ /* 0x000fe80003800000 */
[----:B------:R0:W-:Y:S01]  /*3110*/  @!P3 STG.E.U8 desc[UR52][R6.64+0x21], R43 ;  /* 0x0000212b0600b986 */ /* 0x0001e2000c101134 */
[----:B------:R-:W-:Y:S05]  /*3120*/  @P5 BRA `(.L_x_78) ;  /* 0x00000000000c5947 */ /* 0x000fea0003800000 */
[----:B------:R-:W3:Y:S02]  /*3130*/  LDG.E.U8 R97, desc[UR52][R2.64+0x28] ;  /* 0x0000283402617981 */ /* 0x000ee4000c1e1100 */
[----:B---3--:R-:W-:-:S05]  /*3140*/  PRMT R11, R97, 0x8880, RZ ;  /* 0x00008880610b7816 */ /* 0x008fca00000000ff */
[----:B------:R-:W-:-:S07]  /*3150*/  IMAD R0, R11, R88, RZ ;  /* 0x000000580b007224 */ /* 0x000fce00078e02ff */
.L_x_78:
[----:B------:R-:W-:Y:S05]  /*3160*/  BSYNC B1 ;  /* 0x0000000000017941 */ /* 0x000fea0003800000 */
.L_x_77:
[----:B---3--:R-:W-:Y:S01]  /*3170*/  @!P5 IMAD R11, R44, R23, R0 ;  /* 0x000000172c0bd224 */ /* 0x008fe200078e0200 */
[----:B------:R-:W-:Y:S04]  /*3180*/  BSSY B1, `(.L_x_79) ;  /* 0x0000006000017945 */ /* 0x000fe80003800000 */
[----:B------:R3:W-:Y:S01]  /*3190*/  @!P5 STG.E.U8 desc[UR52][R4.64+0x28], R11 ;  /* 0x0000280b0400d986 */ /* 0x0007e2000c101134 */
[----:B------:R-:W-:Y:S05]  /*31a0*/  @P2 BRA `(.L_x_80) ;  /* 0x00000000000c2947 */ /* 0x000fea0003800000 */
[----:B------:R-:W3:Y:S02]  /*31b0*/  LDG.E.U8 R97, desc[UR52][R2.64+0x29] ;  /* 0x0000293402617981 */ /* 0x000ee4000c1e1100 */
[----:B---3--:R-:W-:-:S05]  /*31c0*/  PRMT R11, R97, 0x8880, RZ ;  /* 0x00008880610b7816 */ /* 0x008fca00000000ff */
[----:B------:R-:W-:-:S07]  /*31d0*/  IMAD R0, R11, R88, RZ ;  /* 0x000000580b007224 */ /* 0x000fce00078e02ff */
.L_x_80:
[----:B------:R-:W-:Y:S05]  /*31e0*/  BSYNC B1 ;  /* 0x0000000000017941 */ /* 0x000fea0003800000 */
.L_x_79:
        /* <DEDUP_REMOVED lines=11> */
.L_x_82:
[----:B------:R-:W-:Y:S05]  /*32a0*/  BSYNC B1 ;  /* 0x0000000000017941 */ /* 0x000fea0003800000 */
.L_x_81:
[----:B---3--:R-:W-:Y:S01]  /*32b0*/  @!P4 IMAD R11, R46, R23, R0 ;  /* 0x000000172e0bc224 */ /* 0x008fe200078e0200 */
[----:B------:R-:W-:Y:S04]  /*32c0*/  BSSY B1, `(.L_x_83) ;  /* 0x0000006000017945 */ /* 0x000fe80003800000 */
[----:B------:R3:W-:Y:S01]  /*32d0*/  @!P4 STG.E.U8 desc[UR52][R6.64+0x28], R11 ;  /* 0x0000280b0600c986 */ /* 0x0007e2000c101134 */
[----:B------:R-:W-:Y:S05]  /*32e0*/  @P3 BRA `(.L_x_84) ;  /* 0x00000000000c3947 */ /* 0x000fea0003800000 */
[----:B------:R-:W3:Y:S02]  /*32f0*/  LDG.E.U8 R97, desc[UR52][R8.64+0x29] ;  /* 0x0000293408617981 */ /* 0x000ee4000c1e1100 */
[----:B---3--:R-:W-:-:S05]  /*3300*/  PRMT R11, R97, 0x8880, RZ ;  /* 0x00008880610b7816 */ /* 0x008fca00000000ff */
[----:B------:R-:W-:-:S07]  /*3310*/  IMAD R0, R11, R88, RZ ;  /* 0x000000580b007224 */ /* 0x000fce00078e02ff */
.L_x_84:
[----:B------:R-:W-:Y:S05]  /*3320*/  BSYNC B1 ;  /* 0x0000000000017941 */ /* 0x000fea0003800000 */
.L_x_83:
[----:B------:R-:W-:Y:S01]  /*3330*/  @!P3 IMAD R47, R47, R23, R0 ;  /* 0x000000172f2fb224 */ /* 0x000fe200078e0200 */
[----:B------:R-:W-:Y:S04]  /*3340*/  BSSY B1, `(.L_x_85) ;  /* 0x0000006000017945 */ /* 0x000fe80003800000 */
[----:B------:R0:W-:Y:S01]  /*3350*/  @!P3 STG.E.U8 desc[UR52][R6.64+0x29], R47 ;  /* 0x0000292f0600b986 */ /* 0x0001e2000c101134 */
[----:B------:R-:W-:Y:S05]  /*3360*/  @P5 BRA `(.L_x_86) ;  /* 0x00000000000c5947 */ /* 0x000fea0003800000 */
[----:B------:R-:W3:Y:S02]  /*3370*/  LDG.E.U8 R97, desc[UR52][R2.64+0x30] ;  /* 0x0000303402617981 */ /* 0x000ee4000c1e1100 */
[----:B---3--:R-:W-:-:S05]  /*3380*/  PRMT R11, R97, 0x8880, RZ ;  /* 0x00008880610b7816 */ /* 0x008fca00000000ff */
[----:B------:R-:W-:-:S07]  /*3390*/  IMAD R0, R11, R88, RZ ;  /* 0x000000580b007224 */ /* 0x000fce00078e02ff */
.L_x_86:
[----:B------:R-:W-:Y:S05]  /*33a0*/  BSYNC B1 ;  /* 0x0000000000017941 */ /* 0x000fea0003800000 */
.L_x_85:
[----:B---3--:R-:W-:Y:S01]  /*33b0*/  @!P5 IMAD R11, R48, R23, R0 ;  /* 0x00000017300bd224 */ /* 0x008fe200078e0200 */
[----:B------:R-:W-:Y:S04]  /*33c0*/  BSSY B1, `(.L_x_87) ;  /* 0x0000006000017945 */ /* 0x000fe80003800000 */
[----:B------:R3:W-:Y:S01]  /*33d0*/  @!P5 STG.E.U8 desc[UR52][R4.64+0x30], R11 ;  /* 0x0000300b0400d986 */ /* 0x0007e2000c101134 */
[----:B------:R-:W-:Y:S05]  /*33e0*/  @P2 BRA `(.L_x_88) ;  /* 0x00000000000c2947 */ /* 0x000fea0003800000 */
[----:B------:R-:W3:Y:S02]  /*33f0*/  LDG.E.U8 R97, desc[UR52][R2.64+0x31] ;  /* 0x0000313402617981 */ /* 0x000ee4000c1e1100 */
[----:B---3--:R-:W-:-:S05]  /*3400*/  PRMT R11, R97, 0x8880, RZ ;  /* 0x00008880610b7816 */ /* 0x008fca00000000ff */
[----:B------:R-:W-:-:S07]  /*3410*/  IMAD R0, R11, R88, RZ ;  /* 0x000000580b007224 */ /* 0x000fce00078e02ff */
.L_x_88:
[----:B------:R-:W-:Y:S05]  /*3420*/  BSYNC B1 ;  /* 0x0000000000017941 */ /* 0x000fea0003800000 */
.L_x_87:
        /* <DEDUP_REMOVED lines=11> */
.L_x_90:
[----:B------:R-:W-:Y:S05]  /*34e0*/  BSYNC B1 ;  /* 0x0000000000017941 */ /* 0x000fea0003800000 */
.L_x_89:
[----:B---3--:R-:W-:Y:S01]  /*34f0*/  @!P4 IMAD R11, R50, R23, R0 ;  /* 0x00000017320bc224 */ /* 0x008fe200078e0200 */
[----:B------:R-:W-:Y:S04]  /*3500*/  BSSY B1, `(.L_x_91) ;  /* 0x0000006000017945 */ /* 0x000fe80003800000 */
[----:B------:R3:W-:Y:S01]  /*3510*/  @!P4 STG.E.U8 desc[UR52][R6.64+0x30], R11 ;  /* 0x0000300b0600c986 */ /* 0x0007e2000c101134 */
[----:B------:R-:W-:Y:S05]  /*3520*/  @P3 BRA `(.L_x_92) ;  /* 0x00000000000c3947 */ /* 0x000fea0003800000 */
[----:B------:R-:W3:Y:S02]  /*3530*/  LDG.E.U8 R97, desc[UR52][R8.64+0x31] ;  /* 0x0000313408617981 */ /* 0x000ee4000c1e1100 */
[----:B---3--:R-:W-:-:S05]  /*3540*/  PRMT R11, R97, 0x8880, RZ ;  /* 0x00008880610b7816 */ /* 0x008fca00000000ff */
[----:B------:R-:W-:-:S07]  /*3550*/  IMAD R0, R11, R88, RZ ;  /* 0x000000580b007224 */ /* 0x000fce00078e02ff */
.L_x_92:
[----:B------:R-:W-:Y:S05]  /*3560*/  BSYNC B1 ;  /* 0x0000000000017941 */ /* 0x000fea0003800000 */
.L_x_91:
[----:B------:R-:W-:Y:S01]  /*3570*/  @!P3 IMAD R51, R51, R23, R0 ;  /* 0x000000173333b224 */ /* 0x000fe200078e0200 */
[----:B------:R-:W-:Y:S04]  /*3580*/  BSSY B1, `(.L_x_93) ;  /* 0x0000006000017945 */ /* 0x000fe80003800000 */
[----:B------:R0:W-:Y:S01]  /*3590*/  @!P3 STG.E.U8 desc[UR52][R6.64+0x31], R51 ;  /* 0x000031330600b986 */ /* 0x0001e2000c101134 */
[----:B------:R-:W-:Y:S05]  /*35a0*/  @P5 BRA `(.L_x_94) ;  /* 0x00000000000c5947 */ /* 0x000fea0003800000 */
[----:B------:R-:W3:Y:S02]  /*35b0*/  LDG.E.U8 R97, desc[UR52][R2.64+0x38] ;  /* 0x0000383402617981 */ /* 0x000ee4000c1e1100 */
[----:B---3--:R-:W-:-:S05]  /*35c0*/  PRMT R11, R97, 0x8880, RZ ;  /* 0x00008880610b7816 */ /* 0x008fca00000000ff */
[----:B------:R-:W-:-:S07]  /*35d0*/  IMAD R0, R11, R88, RZ ;  /* 0x000000580b007224 */ /* 0x000fce00078e02ff */
.L_x_94:
[----:B------:R-:W-:Y:S05]  /*35e0*/  BSYNC B1 ;  /* 0x0000000000017941 */ /* 0x000fea0003800000 */
.L_x_93:
[----:B---3--:R-:W-:Y:S01]  /*35f0*/  @!P5 IMAD R11, R52, R23, R0 ;  /* 0x00000017340bd224 */ /* 0x008fe200078e0200 */
[----:B------:R-:W-:Y:S04]  /*3600*/  BSSY B1, `(.L_x_95) ;  /* 0x0000006000017945 */ /* 0x000fe80003800000 */
[----:B------:R3:W-:Y:S01]  /*3610*/  @!P5 STG.E.U8 desc[UR52][R4.64+0x38], R11 ;  /* 0x0000380b0400d986 */ /* 0x0007e2000c101134 */
[----:B------:R-:W-:Y:S05]  /*3620*/  @P2 BRA `(.L_x_96) ;  /* 0x00000000000c2947 */ /* 0x000fea0003800000 */
[----:B------:R-:W3:Y:S02]  /*3630*/  LDG.E.U8 R97, desc[UR52][R2.64+0x39] ;  /* 0x0000393402617981 */ /* 0x000ee4000c1e1100 */
[----:B---3--:R-:W-:-:S05]  /*3640*/  PRMT R11, R97, 0x8880, RZ ;  /* 0x00008880610b7816 */ /* 0x008fca00000000ff */
[----:B------:R-:W-:-:S07]  /*3650*/  IMAD R0, R11, R88, RZ ;  /* 0x000000580b007224 */ /* 0x000fce00078e02ff */
.L_x_96:
[----:B------:R-:W-:Y:S05]  /*3660*/  BSYNC B1 ;  /* 0x0000000000017941 */ /* 0x000fea0003800000 */
.L_x_95:
        /* <DEDUP_REMOVED lines=11> */
.L_x_98:
[----:B------:R-:W-:Y:S05]  /*3720*/  BSYNC B1 ;  /* 0x0000000000017941 */ /* 0x000fea0003800000 */
.L_x_97:
[----:B---3--:R-:W-:Y:S01]  /*3730*/  @!P4 IMAD R11, R54, R23, R0 ;  /* 0x00000017360bc224 */ /* 0x008fe200078e0200 */
[----:B------:R-:W-:Y:S04]  /*3740*/  BSSY B1, `(.L_x_99) ;  /* 0x0000006000017945 */ /* 0x000fe80003800000 */
[----:B------:R3:W-:Y:S01]  /*3750*/  @!P4 STG.E.U8 desc[UR52][R6.64+0x38], R11 ;  /* 0x0000380b0600c986 */ /* 0x0007e2000c101134 */
[----:B------:R-:W-:Y:S05]  /*3760*/  @P3 BRA `(.L_x_100) ;  /* 0x00000000000c3947 */ /* 0x000fea0003800000 */
[----:B------:R-:W3:Y:S02]  /*3770*/  LDG.E.U8 R97, desc[UR52][R8.64+0x39] ;  /* 0x0000393408617981 */ /* 0x000ee4000c1e1100 */
[----:B---3--:R-:W-:-:S05]  /*3780*/  PRMT R11, R97, 0x8880, RZ ;  /* 0x00008880610b7816 */ /* 0x008fca00000000ff */
[----:B------:R-:W-:-:S07]  /*3790*/  IMAD R0, R11, R88, RZ ;  /* 0x000000580b007224 */ /* 0x000fce00078e02ff */
.L_x_100:
[----:B------:R-:W-:Y:S05]  /*37a0*/  BSYNC B1 ;  /* 0x0000000000017941 */ /* 0x000fea0003800000 */
.L_x_99:
[----:B------:R-:W-:Y:S01]  /*37b0*/  @!P3 IMAD R55, R55, R23, R0 ;  /* 0x000000173737b224 */ /* 0x000fe200078e0200 */
[----:B------:R-:W-:Y:S04]  /*37c0*/  BSSY B1, `(.L_x_101) ;  /* 0x0000006000017945 */ /* 0x000fe80003800000 */
[----:B------:R0:W-:Y:S01]  /*37d0*/  @!P3 STG.E.U8 desc[UR52][R6.64+0x39], R55 ;  /* 0x000039370600b986 */ /* 0x0001e2000c101134 */
[----:B------:R-:W-:Y:S05]  /*37e0*/  @P5 BRA `(.L_x_102) ;  /* 0x00000000000c5947 */ /* 0x000fea0003800000 */
[----:B------:R-:W3:Y:S02]  /*37f0*/  LDG.E.U8 R97, desc[UR52][R2.64+0x40] ;  /* 0x0000403402617981 */ /* 0x000ee4000c1e1100 */
[----:B---3--:R-:W-:-:S05]  /*3800*/  PRMT R11, R97, 0x8880, RZ ;  /* 0x00008880610b7816 */ /* 0x008fca00000000ff */
[----:B------:R-:W-:-:S07]  /*3810*/  IMAD R0, R11, R88, RZ ;  /* 0x000000580b007224 */ /* 0x000fce00078e02ff */
.L_x_102:
[----:B------:R-:W-:Y:S05]  /*3820*/  BSYNC B1 ;  /* 0x0000000000017941 */ /* 0x000fea0003800000 */
.L_x_101:
[----:B---3--:R-:W-:Y:S01]  /*3830*/  @!P5 IMAD R11, R56, R23, R0 ;  /* 0x00000017380bd224 */ /* 0x008fe200078e0200 */
[----:B------:R-:W-:Y:S04]  /*3840*/  BSSY B1, `(.L_x_103) ;  /* 0x0000006000017945 */ /* 0x000fe80003800000 */
[----:B------:R3:W-:Y:S01]  /*3850*/  @!P5 STG.E.U8 desc[UR52][R4.64+0x40], R11 ;  /* 0x0000400b0400d986 */ /* 0x0007e2000c101134 */
[----:B------:R-:W-:Y:S05]  /*3860*/  @P2 BRA `(.L_x_104) ;  /* 0x00000000000c2947 */ /* 0x000fea0003800000 */
[----:B------:R-:W3:Y:S02]  /*3870*/  LDG.E.U8 R97, desc[UR52][R2.64+0x41] ;  /* 0x0000413402617981 */ /* 0x000ee4000c1e1100 */
[----:B---3--:R-:W-:-:S05]  /*3880*/  PRMT R11, R97, 0x8880, RZ ;  /* 0x00008880610b7816 */ /* 0x008fca00000000ff */
[----:B------:R-:W-:-:S07]  /*3890*/  IMAD R0, R11, R88, RZ ;  /* 0x000000580b007224 */ /* 0x000fce00078e02ff */
.L_x_104:
[----:B------:R-:W-:Y:S05]  /*38a0*/  BSYNC B1 ;  /* 0x0000000000017941 */ /* 0x000fea0003800000 */
.L_x_103:
        /* <DEDUP_REMOVED lines=11> */
.L_x_106:
[----:B------:R-:W-:Y:S05]  /*3960*/  BSYNC B1 ;  /* 0x0000000000017941 */ /* 0x000fea0003800000 */
.L_x_105:
[----:B---3--:R-:W-:Y:S01]  /*3970*/  @!P4 IMAD R11, R58, R23, R0 ;  /* 0x000000173a0bc224 */ /* 0x008fe200078e0200 */
[----:B------:R-:W-:Y:S04]  /*3980*/  BSSY B1, `(.L_x_107) ;  /* 0x0000006000017945 */ /* 0x000fe80003800000 */
[----:B------:R3:W-:Y:S01]  /*3990*/  @!P4 STG.E.U8 desc[UR52][R6.64+0x40], R11 ;  /* 0x0000400b0600c986 */ /* 0x0007e2000c101134 */
[----:B------:R-:W-:Y:S05]  /*39a0*/  @P3 BRA `(.L_x_108) ;  /* 0x00000000000c3947 */ /* 0x000fea0003800000 */
[----:B------:R-:W3:Y:S02]  /*39b0*/  LDG.E.U8 R97, desc[UR52][R8.64+0x41] ;  /* 0x0000413408617981 */ /* 0x000ee4000c1e1100 */
[----:B---3--:R-:W-:-:S05]  /*39c0*/  PRMT R11, R97, 0x8880, RZ ;  /* 0x00008880610b7816 */ /* 0x008fca00000000ff */
[----:B------:R-:W-:-:S07]  /*39d0*/  IMAD R0, R11, R88, RZ ;  /* 0x000000580b007224 */ /* 0x000fce00078e02ff */
.L_x_108:
[----:B------:R-:W-:Y:S05]  /*39e0*/  BSYNC B1 ;  /* 0x0000000000017941 */ /* 0x000fea0003800000 */
.L_x_107:
[----:B------:R-:W-:Y:S01]  /*39f0*/  @!P3 IMAD R59, R59, R23, R0 ;  /* 0x000000173b3bb224 */ /* 0x000fe200078e0200 */
[----:B------:R-:W-:Y:S04]  /*3a00*/  BSSY B1, `(.L_x_109) ;  /* 0x0000006000017945 */ /* 0x000fe80003800000 */
[----:B------:R0:W-:Y:S01]  /*3a10*/  @!P3 STG.E.U8 desc[UR52][R6.64+0x41], R59 ;  /* 0x0000413b0600b986 */ /* 0x0001e2000c101134 */
[----:B------:R-:W-:Y:S05]  /*3a20*/  @P5 BRA `(.L_x_110) ;  /* 0x00000000000c5947 */ /* 0x000fea0003800000 */
[----:B------:R-:W3:Y:S02]  /*3a30*/  LDG.E.U8 R97, desc[UR52][R2.64+0x48] ;  /* 0x0000483402617981 */ /* 0x000ee4000c1e1100 */
[----:B---3--:R-:W-:-:S05]  /*3a40*/  PRMT R11, R97, 0x8880, RZ ;  /* 0x00008880610b7816 */ /* 0x008fca00000000ff */
[----:B------:R-:W-:-:S07]  /*3a50*/  IMAD R0, R11, R88, RZ ;  /* 0x000000580b007224 */ /* 0x000fce00078e02ff */
.L_x_110:
[----:B------:R-:W-:Y:S05]  /*3a60*/  BSYNC B1 ;  /* 0x0000000000017941 */ /* 0x000fea0003800000 */
.L_x_109:
[----:B---3--:R-:W-:Y:S01]  /*3a70*/  @!P5 IMAD R11, R60, R23, R0 ;  /* 0x000000173c0bd224 */ /* 0x008fe200078e0200 */
[----:B------:R-:W-:Y:S04]  /*3a80*/  BSSY B1, `(.L_x_111) ;  /* 0x0000006000017945 */ /* 0x000fe80003800000 */
[----:B------:R3:W-:Y:S01]  /*3a90*/  @!P5 STG.E.U8 desc[UR52][R4.64+0x48], R11 ;  /* 0x0000480b0400d986 */ /* 0x0007e2000c101134 */
[----:B------:R-:W-:Y:S05]  /*3aa0*/  @P2 BRA `(.L_x_112) ;  /* 0x00000000000c2947 */ /* 0x000fea0003800000 */
[----:B------:R-:W3:Y:S02]  /*3ab0*/  LDG.E.U8 R97, desc[UR52][R2.64+0x49] ;  /* 0x0000493402617981 */ /* 0x000ee4000c1e1100 */
[----:B---3--:R-:W-:-:S05]  /*3ac0*/  PRMT R11, R97, 0x8880, RZ ;  /* 0x00008880610b7816 */ /* 0x008fca00000000ff */
[----:B------:R-:W-:-:S07]  /*3ad0*/  IMAD R0, R11, R88, RZ ;  /* 0x000000580b007224 */ /* 0x000fce00078e02ff */
.L_x_112:
[----:B------:R-:W-:Y:S05]  /*3ae0*/  BSYNC B1 ;  /* 0x0000000000017941 */ /* 0x000fea0003800000 */
.L_x_111:
        /* <DEDUP_REMOVED lines=11> */
.L_x_114:
[----:B------:R-:W-:Y:S05]  /*3ba0*/  BSYNC B1 ;  /* 0x0000000000017941 */ /* 0x000fea0003800000 */
.L_x_113:
[----:B---3--:R-:W-:Y:S01]  /*3bb0*/  @!P4 IMAD R11, R62, R23, R0 ;  /* 0x000000173e0bc224 */ /* 0x008fe200078e0200 */
[----:B------:R-:W-:Y:S04]  /*3bc0*/  BSSY B1, `(.L_x_115) ;  /* 0x0000006000017945 */ /* 0x000fe80003800000 */
[----:B------:R3:W-:Y:S01]  /*3bd0*/  @!P4 STG.E.U8 desc[UR52][R6.64+0x48], R11 ;  /* 0x0000480b0600c986 */ /* 0x0007e2000c101134 */
[----:B------:R-:W-:Y:S05]  /*3be0*/  @P3 BRA `(.L_x_116) ;  /* 0x00000000000c3947 */ /* 0x000fea0003800000 */
[----:B------:R-:W3:Y:S02]  /*3bf0*/  LDG.E.U8 R97, desc[UR52][R8.64+0x49] ;  /* 0x0000493408617981 */ /* 0x000ee4000c1e1100 */
[----:B---3--:R-:W-:-:S05]  /*3c00*/  PRMT R11, R97, 0x8880, RZ ;  /* 0x00008880610b7816 */ /* 0x008fca00000000ff */
[----:B------:R-:W-:-:S07]  /*3c10*/  IMAD R0, R11, R88, RZ ;  /* 0x000000580b007224 */ /* 0x000fce00078e02ff */
.L_x_116:
[----:B------:R-:W-:Y:S05]  /*3c20*/  BSYNC B1 ;  /* 0x0000000000017941 */ /* 0x000fea0003800000 */
.L_x_115:
[----:B------:R-:W-:Y:S01]  /*3c30*/  @!P3 IMAD R63, R63, R23, R0 ;  /* 0x000000173f3fb224 */ /* 0x000fe200078e0200 */
[----:B------:R-:W-:Y:S04]  /*3c40*/  BSSY B1, `(.L_x_117) ;  /* 0x0000006000017945 */ /* 0x000fe80003800000 */
[----:B------:R0:W-:Y:S01]  /*3c50*/  @!P3 STG.E.U8 desc[UR52][R6.64+0x49], R63 ;  /* 0x0000493f0600b986 */ /* 0x0001e2000c101134 */
[----:B------:R-:W-:Y:S05]  /*3c60*/  @P5 BRA `(.L_x_118) ;  /* 0x00000000000c5947 */ /* 0x000fea0003800000 */
[----:B------:R-:W3:Y:S02]  /*3c70*/  LDG.E.U8 R97, desc[UR52][R2.64+0x50] ;  /* 0x0000503402617981 */ /* 0x000ee4000c1e1100 */
[----:B---3--:R-:W-:-:S05]  /*3c80*/  PRMT R11, R97, 0x8880, RZ ;  /* 0x00008880610b7816 */ /* 0x008fca00000000ff */
[----:B------:R-:W-:-:S07]  /*3c90*/  IMAD R0, R11, R88, RZ ;  /* 0x000000580b007224 */ /* 0x000fce00078e02ff */
.L_x_118:
[----:B------:R-:W-:Y:S05]  /*3ca0*/  BSYNC B1 ;  /* 0x0000000000017941 */ /* 0x000fea0003800000 */
.L_x_117:
[----:B---3--:R-:W-:Y:S01]  /*3cb0*/  @!P5 IMAD R11, R64, R23, R0 ;  /* 0x00000017400bd224 */ /* 0x008fe200078e0200 */
[----:B------:R-:W-:Y:S04]  /*3cc0*/  BSSY B1, `(.L_x_119) ;  /* 0x0000006000017945 */ /* 0x000fe80003800000 */
[----:B------:R3:W-:Y:S01]  /*3cd0*/  @!P5 STG.E.U8 desc[UR52][R4.64+0x50], R11 ;  /* 0x0000500b0400d986 */ /* 0x0007e2000c101134 */
[----:B------:R-:W-:Y:S05]  /*3ce0*/  @P2 BRA `(.L_x_120) ;  /* 0x00000000000c2947 */ /* 0x000fea0003800000 */
[----:B------:R-:W3:Y:S02]  /*3cf0*/  LDG.E.U8 R97, desc[UR52][R2.64+0x51] ;  /* 0x0000513402617981 */ /* 0x000ee4000c1e1100 */
[----:B---3--:R-:W-:-:S05]  /*3d00*/  PRMT R11, R97, 0x8880, RZ ;  /* 0x00008880610b7816 */ /* 0x008fca00000000ff */
[----:B------:R-:W-:-:S07]  /*3d10*/  IMAD R0, R11, R88, RZ ;  /* 0x000000580b007224 */ /* 0x000fce00078e02ff */
.L_x_120:
[----:B------:R-:W-:Y:S05]  /*3d20*/  BSYNC B1 ;  /* 0x0000000000017941 */ /* 0x000fea0003800000 */
.L_x_119:
        /* <DEDUP_REMOVED lines=11> */
.L_x_122:
[----:B------:R-:W-:Y:S05]  /*3de0*/  BSYNC B1 ;  /* 0x0000000000017941 */ /* 0x000fea0003800000 */
.L_x_121:
[----:B---3--:R-:W-:Y:S01]  /*3df0*/  @!P4 IMAD R11, R66, R23, R0 ;  /* 0x00000017420bc224 */ /* 0x008fe200078e0200 */
[----:B------:R-:W-:Y:S04]  /*3e00*/  BSSY B1, `(.L_x_123) ;  /* 0x0000006000017945 */ /* 0x000fe80003800000 */
[----:B------:R3:W-:Y:S01]  /*3e10*/  @!P4 STG.E.U8 desc[UR52][R6.64+0x50], R11 ;  /* 0x0000500b0600c986 */ /* 0x0007e2000c101134 */
[----:B------:R-:W-:Y:S05]  /*3e20*/  @P3 BRA `(.L_x_124) ;  /* 0x00000000000c3947 */ /* 0x000fea0003800000 */
[----:B------:R-:W3:Y:S02]  /*3e30*/  LDG.E.U8 R97, desc[UR52][R8.64+0x51] ;  /* 0x0000513408617981 */ /* 0x000ee4000c1e1100 */
[----:B---3--:R-:W-:-:S05]  /*3e40*/  PRMT R11, R97, 0x8880, RZ ;  /* 0x00008880610b7816 */ /* 0x008fca00000000ff */
[----:B------:R-:W-:-:S07]  /*3e50*/  IMAD R0, R11, R88, RZ ;  /* 0x000000580b007224 */ /* 0x000fce00078e02ff */
.L_x_124:
[----:B------:R-:W-:Y:S05]  /*3e60*/  BSYNC B1 ;  /* 0x0000000000017941 */ /* 0x000fea0003800000 */
.L_x_123:
[----:B------:R-:W-:Y:S01]  /*3e70*/  @!P3 IMAD R67, R67, R23, R0 ;  /* 0x000000174343b224 */ /* 0x000fe200078e0200 */
[----:B------:R-:W-:Y:S04]  /*3e80*/  BSSY B1, `(.L_x_125) ;  /* 0x0000006000017945 */ /* 0x000fe80003800000 */
[----:B------:R0:W-:Y:S01]  /*3e90*/  @!P3 STG.E.U8 desc[UR52][R6.64+0x51], R67 ;  /* 0x000051430600b986 */ /* 0x0001e2000c101134 */
[----:B------:R-:W-:Y:S05]  /*3ea0*/  @P5 BRA `(.L_x_126) ;  /* 0x00000000000c5947 */ /* 0x000fea0003800000 */
[----:B------:R-:W3:Y:S02]  /*3eb0*/  LDG.E.U8 R97, desc[UR52][R2.64+0x58] ;  /* 0x0000583402617981 */ /* 0x000ee4000c1e1100 */
[----:B---3--:R-:W-:-:S05]  /*3ec0*/  PRMT R11, R97, 0x8880, RZ ;  /* 0x00008880610b7816 */ /* 0x008fca00000000ff */
[----:B------:R-:W-:-:S07]  /*3ed0*/  IMAD R0, R11, R88, RZ ;  /* 0x000000580b007224 */ /* 0x000fce00078e02ff */
.L_x_126:
[----:B------:R-:W-:Y:S05]  /*3ee0*/  BSYNC B1 ;  /* 0x0000000000017941 */ /* 0x000fea0003800000 */
.L_x_125:
[----:B---3--:R-:W-:Y:S01]  /*3ef0*/  @!P5 IMAD R11, R68, R23, R0 ;  /* 0x00000017440bd224 */ /* 0x008fe200078e0200 */
[----:B------:R-:W-:Y:S04]  /*3f00*/  BSSY B1, `(.L_x_127) ;  /* 0x0000006000017945 */ /* 0x000fe80003800000 */
[----:B------:R3:W-:Y:S01]  /*3f10*/  @!P5 STG.E.U8 desc[UR52][R4.64+0x58], R11 ;  /* 0x0000580b0400d986 */ /* 0x0007e2000c101134 */
[----:B------:R-:W-:Y:S05]  /*3f20*/  @P2 BRA `(.L_x_128) ;  /* 0x00000000000c2947 */ /* 0x000fea0003800000 */
[----:B------:R-:W3:Y:S02]  /*3f30*/  LDG.E.U8 R97, desc[UR52][R2.64+0x59] ;  /* 0x0000593402617981 */ /* 0x000ee4000c1e1100 */
[----:B---3--:R-:W-:-:S05]  /*3f40*/  PRMT R11, R97, 0x8880, RZ ;  /* 0x00008880610b7816 */ /* 0x008fca00000000ff */
[----:B------:R-:W-:-:S07]  /*3f50*/  IMAD R0, R11, R88, RZ ;  /* 0x000000580b007224 */ /* 0x000fce00078e02ff */
.L_x_128:
[----:B------:R-:W-:Y:S05]  /*3f60*/  BSYNC B1 ;  /* 0x0000000000017941 */ /* 0x000fea0003800000 */
.L_x_127:
        /* <DEDUP_REMOVED lines=11> */
.L_x_130:
[----:B------:R-:W-:Y:S05]  /*4020*/  BSYNC B1 ;  /* 0x0000000000017941 */ /* 0x000fea0003800000 */
.L_x_129:
[----:B---3--:R-:W-:Y:S01]  /*4030*/  @!P4 IMAD R11, R70, R23, R0 ;  /* 0x00000017460bc224 */ /* 0x008fe200078e0200 */
[----:B------:R-:W-:Y:S04]  /*4040*/  BSSY B1, `(.L_x_131) ;  /* 0x0000006000017945 */ /* 0x000fe80003800000 */
[----:B------:R3:W-:Y:S01]  /*4050*/  @!P4 STG.E.U8 desc[UR52][R6.64+0x58], R11 ;  /* 0x0000580b0600c986 */ /* 0x0007e2000c101134 */
[----:B------:R-:W-:Y:S05]  /*4060*/  @P3 BRA `(.L_x_132) ;  /* 0x00000000000c3947 */ /* 0x000fea0003800000 */
[----:B------:R-:W3:Y:S02]  /*4070*/  LDG.E.U8 R97, desc[UR52][R8.64+0x59] ;  /* 0x0000593408617981 */ /* 0x000ee4000c1e1100 */
[----:B---3--:R-:W-:-:S05]  /*4080*/  PRMT R11, R97, 0x8880, RZ ;  /* 0x00008880610b7816 */ /* 0x008fca00000000ff */
[----:B------:R-:W-:-:S07]  /*4090*/  IMAD R0, R11, R88, RZ ;  /* 0x000000580b007224 */ /* 0x000fce00078e02ff */
.L_x_132:
[----:B------:R-:W-:Y:S05]  /*40a0*/  BSYNC B1 ;  /* 0x0000000000017941 */ /* 0x000fea0003800000 */
.L_x_131:
[----:B------:R-:W-:Y:S01]  /*40b0*/  @!P3 IMAD R71, R71, R23, R0 ;  /* 0x000000174747b224 */ /* 0x000fe200078e0200 */
[----:B------:R-:W-:Y:S04]  /*40c0*/  BSSY B1, `(.L_x_133) ;  /* 0x0000006000017945 */ /* 0x000fe80003800000 */
[----:B------:R0:W-:Y:S01]  /*40d0*/  @!P3 STG.E.U8 desc[UR52][R6.64+0x59], R71 ;  /* 0x000059470600b986 */ /* 0x0001e2000c101134 */
[----:B------:R-:W-:Y:S05]  /*40e0*/  @P5 BRA `(.L_x_134) ;  /* 0x00000000000c5947 */ /* 0x000fea0003800000 */
[----:B------:R-:W3:Y:S02]  /*40f0*/  LDG.E.U8 R97, desc[UR52][R2.64+0x60] ;  /* 0x0000603402617981 */ /* 0x000ee4000c1e1100 */
[----:B---3--:R-:W-:-:S05]  /*4100*/  PRMT R11, R97, 0x8880, RZ ;  /* 0x00008880610b7816 */ /* 0x008fca00000000ff */
[----:B------:R-:W-:-:S07]  /*4110*/  IMAD R0, R11, R88, RZ ;  /* 0x000000580b007224 */ /* 0x000fce00078e02ff */
.L_x_134:
[----:B------:R-:W-:Y:S05]  /*4120*/  BSYNC B1 ;  /* 0x0000000000017941 */ /* 0x000fea0003800000 */
.L_x_133:
[----:B---3--:R-:W-:Y:S01]  /*4130*/  @!P5 IMAD R11, R72, R23, R0 ;  /* 0x00000017480bd224 */ /* 0x008fe200078e0200 */
[----:B------:R-:W-:Y:S04]  /*4140*/  BSSY B1, `(.L_x_135) ;  /* 0x0000006000017945 */ /* 0x000fe80003800000 */
[----:B------:R3:W-:Y:S01]  /*4150*/  @!P5 STG.E.U8 desc[UR52][R4.64+0x60], R11 ;  /* 0x0000600b0400d986 */ /* 0x0007e2000c101134 */
[----:B------:R-:W-:Y:S05]  /*4160*/  @P2 BRA `(.L_x_136) ;  /* 0x00000000000c2947 */ /* 0x000fea0003800000 */
[----:B------:R-:W3:Y:S02]  /*4170*/  LDG.E.U8 R97, desc[UR52][R2.64+0x61] ;  /* 0x0000613402617981 */ /* 0x000ee4000c1e1100 */
[----:B---3--:R-:W-:-:S05]  /*4180*/  PRMT R11, R97, 0x8880, RZ ;  /* 0x00008880610b7816 */ /* 0x008fca00000000ff */
[----:B------:R-:W-:-:S07]  /*4190*/  IMAD R0, R11, R88, RZ ;  /* 0x000000580b007224 */ /* 0x000fce00078e02ff */
.L_x_136:
[----:B------:R-:W-:Y:S05]  /*41a0*/  BSYNC B1 ;  /* 0x0000000000017941 */ /* 0x000fea0003800000 */
.L_x_135:
        /* <DEDUP_REMOVED lines=11> */
.L_x_138:
[----:B------:R-:W-:Y:S05]  /*4260*/  BSYNC B1 ;  /* 0x0000000000017941 */ /* 0x000fea0003800000 */
.L_x_137:
[----:B---3--:R-:W-:Y:S01]  /*4270*/  @!P4 IMAD R11, R74, R23, R0 ;  /* 0x000000174a0bc224 */ /* 0x008fe200078e0200 */
[----:B------:R-:W-:Y:S04]  /*4280*/  BSSY B1, `(.L_x_139) ;  /* 0x0000006000017945 */ /* 0x000fe80003800000 */
[----:B------:R3:W-:Y:S01]  /*4290*/  @!P4 STG.E.U8 desc[UR52][R6.64+0x60], R11 ;  /* 0x0000600b0600c986 */ /* 0x0007e2000c101134 */
[----:B------:R-:W-:Y:S05]  /*42a0*/  @P3 BRA `(.L_x_140) ;  /* 0x00000000000c3947 */ /* 0x000fea0003800000 */
[----:B------:R-:W3:Y:S02]  /*42b0*/  LDG.E.U8 R97, desc[UR52][R8.64+0x61] ;  /* 0x0000613408617981 */ /* 0x000ee4000c1e1100 */
[----:B---3--:R-:W-:-:S05]  /*42c0*/  PRMT R11, R97, 0x8880, RZ ;  /* 0x00008880610b7816 */ /* 0x008fca00000000ff */
[----:B------:R-:W-:-:S07]  /*42d0*/  IMAD R0, R11, R88, RZ ;  /* 0x000000580b007224 */ /* 0x000fce00078e02ff */
.L_x_140:
[----:B------:R-:W-:Y:S05]  /*42e0*/  BSYNC B1 ;  /* 0x0000000000017941 */ /* 0x000fea0003800000 */
.L_x_139:
[----:B------:R-:W-:Y:S01]  /*42f0*/  @!P3 IMAD R75, R75, R23, R0 ;  /* 0x000000174b4bb224 */ /* 0x000fe200078e0200 */
[----:B------:R-:W-:Y:S04]  /*4300*/  BSSY B1, `(.L_x_141) ;  /* 0x0000006000017945 */ /* 0x000fe80003800000 */
[----:B------:R0:W-:Y:S01]  /*4310*/  @!P3 STG.E.U8 desc[UR52][R6.64+0x61], R75 ;  /* 0x0000614b0600b986 */ /* 0x0001e2000c101134 */
[----:B------:R-:W-:Y:S05]  /*4320*/  @P5 BRA `(.L_x_142) ;  /* 0x00000000000c5947 */ /* 0x000fea0003800000 */
[----:B------:R-:W3:Y:S02]  /*4330*/  LDG.E.U8 R97, desc[UR52][R2.64+0x68] ;  /* 0x0000683402617981 */ /* 0x000ee4000c1e1100 */
[----:B---3--:R-:W-:-:S05]  /*4340*/  PRMT R11, R97, 0x8880, RZ ;  /* 0x00008880610b7816 */ /* 0x008fca00000000ff */
[----:B------:R-:W-:-:S07]  /*4350*/  IMAD R0, R11, R88, RZ ;  /* 0x000000580b007224 */ /* 0x000fce00078e02ff */
.L_x_142:
[----:B------:R-:W-:Y:S05]  /*4360*/  BSYNC B1 ;  /* 0x0000000000017941 */ /* 0x000fea0003800000 */
.L_x_141:
[----:B---3--:R-:W-:Y:S01]  /*4370*/  @!P5 IMAD R11, R76, R23, R0 ;  /* 0x000000174c0bd224 */ /* 0x008fe200078e0200 */
[----:B------:R-:W-:Y:S04]  /*4380*/  BSSY B1, `(.L_x_143) ;  /* 0x0000006000017945 */ /* 0x000fe80003800000 */
[----:B------:R3:W-:Y:S01]  /*4390*/  @!P5 STG.E.U8 desc[UR52][R4.64+0x68], R11 ;  /* 0x0000680b0400d986 */ /* 0x0007e2000c101134 */
[----:B------:R-:W-:Y:S05]  /*43a0*/  @P2 BRA `(.L_x_144) ;  /* 0x00000000000c2947 */ /* 0x000fea0003800000 */
[----:B------:R-:W3:Y:S02]  /*43b0*/  LDG.E.U8 R97, desc[UR52][R2.64+0x69] ;  /* 0x0000693402617981 */ /* 0x000ee4000c1e1100 */
[----:B---3--:R-:W-:-:S05]  /*43c0*/  PRMT R11, R97, 0x8880, RZ ;  /* 0x00008880610b7816 */ /* 0x008fca00000000ff */
[----:B------:R-:W-:-:S07]  /*43d0*/  IMAD R0, R11, R88, RZ ;  /* 0x000000580b007224 */ /* 0x000fce00078e02ff */
.L_x_144:
[----:B------:R-:W-:Y:S05]  /*43e0*/  BSYNC B1 ;  /* 0x0000000000017941 */ /* 0x000fea0003800000 */
.L_x_143:
        /* <DEDUP_REMOVED lines=11> */
.L_x_146:
[----:B------:R-:W-:Y:S05]  /*44a0*/  BSYNC B1 ;  /* 0x0000000000017941 */ /* 0x000fea0003800000 */
.L_x_145:
[----:B---3--:R-:W-:Y:S01]  /*44b0*/  @!P4 IMAD R11, R78, R23, R0 ;  /* 0x000000174e0bc224 */ /* 0x008fe200078e0200 */
[----:B------:R-:W-:Y:S04]  /*44c0*/  BSSY B1, `(.L_x_147) ;  /* 0x0000006000017945 */ /* 0x000fe80003800000 */
[----:B------:R3:W-:Y:S01]  /*44d0*/  @!P4 STG.E.U8 desc[UR52][R6.64+0x68], R11 ;  /* 0x0000680b0600c986 */ /* 0x0007e2000c101134 */
[----:B------:R-:W-:Y:S05]  /*44e0*/  @P3 BRA `(.L_x_148) ;  /* 0x00000000000c3947 */ /* 0x000fea0003800000 */
[----:B------:R-:W3:Y:S02]  /*44f0*/  LDG.E.U8 R97, desc[UR52][R8.64+0x69] ;  /* 0x0000693408617981 */ /* 0x000ee4000c1e1100 */
[----:B---3--:R-:W-:-:S05]  /*4500*/  PRMT R11, R97, 0x8880, RZ ;  /* 0x00008880610b7816 */ /* 0x008fca00000000ff */
[----:B------:R-:W-:-:S07]  /*4510*/  IMAD R0, R11, R88, RZ ;  /* 0x000000580b007224 */ /* 0x000fce00078e02ff */
.L_x_148:
[----:B------:R-:W-:Y:S05]  /*4520*/  BSYNC B1 ;  /* 0x0000000000017941 */ /* 0x000fea0003800000 */
.L_x_147:
[----:B------:R-:W-:Y:S01]  /*4530*/  @!P3 IMAD R79, R79, R23, R0 ;  /* 0x000000174f4fb224 */ /* 0x000fe200078e0200 */
[----:B------:R-:W-:Y:S04]  /*4540*/  BSSY B1, `(.L_x_149) ;  /* 0x0000006000017945 */ /* 0x000fe80003800000 */
[----:B------:R0:W-:Y:S01]  /*4550*/  @!P3 STG.E.U8 desc[UR52][R6.64+0x69], R79 ;  /* 0x0000694f0600b986 */ /* 0x0001e2000c101134 */
[----:B------:R-:W-:Y:S05]  /*4560*/  @P5 BRA `(.L_x_150) ;  /* 0x00000000000c5947 */ /* 0x000fea0003800000 */
[----:B------:R-:W3:Y:S02]  /*4570*/  LDG.E.U8 R97, desc[UR52][R2.64+0x70] ;  /* 0x0000703402617981 */ /* 0x000ee4000c1e1100 */
[----:B---3--:R-:W-:-:S05]  /*4580*/  PRMT R11, R97, 0x8880, RZ ;  /* 0x00008880610b7816 */ /* 0x008fca00000000ff */
[----:B------:R-:W-:-:S07]  /*4590*/  IMAD R0, R11, R88, RZ ;  /* 0x000000580b007224 */ /* 0x000fce00078e02ff */
.L_x_150:
[----:B------:R-:W-:Y:S05]  /*45a0*/  BSYNC B1 ;  /* 0x0000000000017941 */ /* 0x000fea0003800000 */
.L_x_149:
[----:B---3--:R-:W-:Y:S01]  /*45b0*/  @!P5 IMAD R11, R80, R23, R0 ;  /* 0x00000017500bd224 */ /* 0x008fe200078e0200 */
[----:B------:R-:W-:Y:S04]  /*45c0*/  BSSY B1, `(.L_x_151) ;  /* 0x0000006000017945 */ /* 0x000fe80003800000 */
[----:B------:R3:W-:Y:S01]  /*45d0*/  @!P5 STG.E.U8 desc[UR52][R4.64+0x70], R11 ;  /* 0x0000700b0400d986 */ /* 0x0007e2000c101134 */
[----:B------:R-:W-:Y:S05]  /*45e0*/  @P2 BRA `(.L_x_152) ;  /* 0x00000000000c2947 */ /* 0x000fea0003800000 */
[----:B------:R-:W3:Y:S02]  /*45f0*/  LDG.E.U8 R97, desc[UR52][R2.64+0x71] ;  /* 0x0000713402617981 */ /* 0x000ee4000c1e1100 */
[----:B---3--:R-:W-:-:S05]  /*4600*/  PRMT R11, R97, 0x8880, RZ ;  /* 0x00008880610b7816 */ /* 0x008fca00000000ff */
[----:B------:R-:W-:-:S07]  /*4610*/  IMAD R0, R11, R88, RZ ;  /* 0x000000580b007224 */ /* 0x000fce00078e02ff */
.L_x_152:
[----:B------:R-:W-:Y:S05]  /*4620*/  BSYNC B1 ;  /* 0x0000000000017941 */ /* 0x000fea0003800000 */
.L_x_151:
[C---:B------:R-:W-:Y:S01]  /*4630*/  ISETP.LT.OR P4, PT, R14.reuse, 0x71, !P0 ;  /* 0x000000710e00780c */ /* 0x040fe20004781670 */
[----:B------:R-:W-:Y:S01]  /*4640*/  @!P2 IMAD R81, R81, R23, R0 ;  /* 0x000000175151a224 */ /* 0x000fe200078e0200 */
[----:B------:R-:W-:Y:S01]  /*4650*/  BSSY B1, `(.L_x_153) ;  /* 0x000000a000017945 */ /* 0x000fe20003800000 */
[C---:B------:R-:W-:Y:S02]  /*4660*/  ISETP.LT.OR P3, PT, R14.reuse, 0x72, !P0 ;  /* 0x000000720e00780c */ /* 0x040fe40004761670 */
        /* <DEDUP_REMOVED lines=8> */
.L_x_154:
[----:B------:R-:W-:Y:S05]  /*46f0*/  BSYNC B1 ;  /* 0x0000000000017941 */ /* 0x000fea0003800000 */
.L_x_153:
[----:B---3--:R-:W-:Y:S01]  /*4700*/  @!P4 IMAD R11, R82, R23, R0 ;  /* 0x00000017520bc224 */ /* 0x008fe200078e0200 */
[----:B------:R-:W-:Y:S04]  /*4710*/  BSSY B1, `(.L_x_155) ;  /* 0x0000006000017945 */ /* 0x000fe80003800000 */
[----:B------:R3:W-:Y:S01]  /*4720*/  @!P4 STG.E.U8 desc[UR52][R6.64+0x70], R11 ;  /* 0x0000700b0600c986 */ /* 0x0007e2000c101134 */
[----:B------:R-:W-:Y:S05]  /*4730*/  @P3 BRA `(.L_x_156) ;  /* 0x00000000000c3947 */ /* 0x000fea0003800000 */
[----:B------:R-:W3:Y:S02]  /*4740*/  LDG.E.U8 R97, desc[UR52][R8.64+0x71] ;  /* 0x0000713408617981 */ /* 0x000ee4000c1e1100 */
[----:B---3--:R-:W-:-:S05]  /*4750*/  PRMT R11, R97, 0x8880, RZ ;  /* 0x00008880610b7816 */ /* 0x008fca00000000ff */
[----:B------:R-:W-:-:S07]  /*4760*/  IMAD R0, R11, R88, RZ ;  /* 0x000000580b007224 */ /* 0x000fce00078e02ff */
.L_x_156:
[----:B------:R-:W-:Y:S05]  /*4770*/  BSYNC B1 ;  /* 0x0000000000017941 */ /* 0x000fea0003800000 */
.L_x_155:
[----:B------:R-:W-:Y:S01]  /*4780*/  @!P3 IMAD R83, R83, R23, R0 ;  /* 0x000000175353b224 */ /* 0x000fe200078e0200 */
[----:B------:R-:W-:Y:S04]  /*4790*/  BSSY B1, `(.L_x_157) ;  /* 0x0000006000017945 */ /* 0x000fe80003800000 */
[----:B------:R0:W-:Y:S01]  /*47a0*/  @!P3 STG.E.U8 desc[UR52][R6.64+0x71], R83 ;  /* 0x000071530600b986 */ /* 0x0001e2000c101134 */
[----:B------:R-:W-:Y:S05]  /*47b0*/  @P2 BRA `(.L_x_158) ;  /* 0x00000000000c2947 */ /* 0x000fea0003800000 */
[----:B------:R-:W3:Y:S02]  /*47c0*/  LDG.E.U8 R97, desc[UR52][R2.64+0x78] ;  /* 0x0000783402617981 */ /* 0x000ee4000c1e1100 */
[----:B---3--:R-:W-:-:S05]  /*47d0*/  PRMT R11, R97, 0x8880, RZ ;  /* 0x00008880610b7816 */ /* 0x008fca00000000ff */
[----:B------:R-:W-:-:S07]  /*47e0*/  IMAD R0, R11, R88, RZ ;  /* 0x000000580b007224 */ /* 0x000fce00078e02ff */
.L_x_158:
[----:B------:R-:W-:Y:S05]  /*47f0*/  BSYNC B1 ;  /* 0x0000000000017941 */ /* 0x000fea0003800000 */
.L_x_157:
[----:B---3--:R-:W-:Y:S01]  /*4800*/  @!P2 IMAD R11, R84, R23, R0 ;  /* 0x00000017540ba224 */ /* 0x008fe200078e0200 */
[----:B------:R-:W-:Y:S04]  /*4810*/  BSSY B1, `(.L_x_159) ;  /* 0x0000006000017945 */ /* 0x000fe80003800000 */
[----:B------:R3:W-:Y:S01]  /*4820*/  @!P2 STG.E.U8 desc[UR52][R4.64+0x78], R11 ;  /* 0x0000780b0400a986 */ /* 0x0007e2000c101134 */
[----:B------:R-:W-:Y:S05]  /*4830*/  @P1 BRA `(.L_x_160) ;  /* 0x00000000000c1947 */ /* 0x000fea0003800000 */
[----:B------:R-:W3:Y:S02]  /*4840*/  LDG.E.U8 R97, desc[UR52][R2.64+0x79] ;  /* 0x0000793402617981 */ /* 0x000ee4000c1e1100 */
[----:B---3--:R-:W-:-:S05]  /*4850*/  PRMT R11, R97, 0x8880, RZ ;  /* 0x00008880610b7816 */ /* 0x008fca00000000ff */
[----:B------:R-:W-:-:S07]  /*4860*/  IMAD R0, R11, R88, RZ ;  /* 0x000000580b007224 */ /* 0x000fce00078e02ff */
.L_x_160:
[----:B------:R-:W-:Y:S05]  /*4870*/  BSYNC B1 ;  /* 0x0000000000017941 */ /* 0x000fea0003800000 */
.L_x_159:
[----:B------:R-:W-:Y:S01]  /*4880*/  @!P1 IMAD R85, R85, R23, R0 ;  /* 0x0000001755559224 */ /* 0x000fe200078e0200 */
[----:B------:R-:W-:Y:S04]  /*4890*/  BSSY B1, `(.L_x_161) ;  /* 0x0000006000017945 */ /* 0x000fe80003800000 */
[----:B------:R0:W-:Y:S01]  /*48a0*/  @!P1 STG.E.U8 desc[UR52][R4.64+0x79], R85 ;  /* 0x0000795504009986 */ /* 0x0001e2000c101134 */
[----:B------:R-:W-:Y:S05]  /*48b0*/  @P5 BRA `(.L_x_162) ;  /* 0x00000000000c5947 */ /* 0x000fea0003800000 */
[----:B------:R-:W0:Y:S02]  /*48c0*/  LDG.E.U8 R97, desc[UR52][R8.64+0x78] ;  /* 0x0000783408617981 */ /* 0x000e24000c1e1100 */
[----:B0-----:R-:W-:-:S05]  /*48d0*/  PRMT R3, R97, 0x8880, RZ ;  /* 0x0000888061037816 */ /* 0x001fca00000000ff */
[----:B------:R-:W-:-:S07]  /*48e0*/  IMAD R0, R3, R88, RZ ;  /* 0x0000005803007224 */ /* 0x000fce00078e02ff */
.L_x_162:
[----:B------:R-:W-:Y:S05]  /*48f0*/  BSYNC B1 ;  /* 0x0000000000017941 */ /* 0x000fea0003800000 */
.L_x_161:
[----:B0-----:R-:W-:Y:S01]  /*4900*/  @!P5 IMAD R3, R86, R23, R0 ;  /* 0x000000175603d224 */ /* 0x001fe200078e0200 */
[----:B------:R-:W-:Y:S01]  /*4910*/  ISETP.LT.OR P0, PT, R14, 0x7a, !P0 ;  /* 0x0000007a0e00780c */ /* 0x000fe20004701670 */
[----:B------:R-:W-:Y:S03]  /*4920*/  BSSY B1, `(.L_x_163) ;  /* 0x0000006000017945 */ /* 0x000fe60003800000 */
[----:B------:R0:W-:Y:S09]  /*4930*/  @!P5 STG.E.U8 desc[UR52][R6.64+0x78], R3 ;  /* 0x000078030600d986 */ /* 0x0001f2000c101134 */
[----:B------:R-:W-:Y:S05]  /*4940*/  @P0 BRA `(.L_x_164) ;  /* 0x00000000000c0947 */ /* 0x000fea0003800000 */
[----:B------:R-:W0:Y:S02]  /*4950*/  LDG.E.U8 R97, desc[UR52][R8.64+0x79] ;  /* 0x0000793408617981 */ /* 0x000e24000c1e1100 */
[----:B0-----:R-:W-:-:S05]  /*4960*/  PRMT R3, R97, 0x8880, RZ ;  /* 0x0000888061037816 */ /* 0x001fca00000000ff */
[----:B------:R-:W-:-:S07]  /*4970*/  IMAD R0, R3, R88, RZ ;  /* 0x0000005803007224 */ /* 0x000fce00078e02ff */
.L_x_164:
[----:B------:R-:W-:Y:S05]  /*4980*/  BSYNC B1 ;  /* 0x0000000000017941 */ /* 0x000fea0003800000 */
.L_x_163:
[----:B------:R-:W-:Y:S01]  /*4990*/  IMAD R87, R87, R23, R0 ;  /* 0x0000001757577224 */ /* 0x000fe200078e0200 */
[----:B------:R-:W-:Y:S06]  /*49a0*/  @P0 BRA `(.L_x_165) ;  /* 0x0000000c00100947 */ /* 0x000fec0003800000 */
[----:B------:R0:W-:Y:S01]  /*49b0*/  STG.E.U8 desc[UR52][R6.64+0x79], R87 ;  /* 0x0000795706007986 */ /* 0x0001e2000c101134 */
[----:B------:R-:W-:Y:S05]  /*49c0*/  BRA `(.L_x_165) ;  /* 0x0000000c00087947 */ /* 0x000fea0003800000 */
.L_x_36:
[C---:B------:R-:W-:Y:S02]  /*49d0*/  ISETP.GE.AND P1, PT, R101.reuse, 0x1, PT ;  /* 0x000000016500780c */ /* 0x040fe40003f26270 */
[----:B------:R-:W-:Y:S02]  /*49e0*/  ISETP.GE.AND P0, PT, R101, 0x9, PT ;  /* 0x000000096500780c */ /* 0x000fe40003f06270 */
[C---:B------:R-:W-:Y:S02]  /*49f0*/  ISETP.LT.OR P4, PT, R14.reuse, 0x1, !P1 ;  /* 0x000000010e00780c */ /* 0x040fe40004f81670 */
[C---:B------:R-:W-:Y:S02]  /*4a00*/  ISETP.LT.OR P3, PT, R14.reuse, 0x2, !P1 ;  /* 0x000000020e00780c */ /* 0x040fe40004f61670 */
[C---:B------:R-:W-:Y:S02]  /*4a10*/  ISETP.LT.OR P2, PT, R14.reuse, 0x1, !P0 ;  /* 0x000000010e00780c */ /* 0x040fe40004741670 */
[----:B------:R-:W-:-:S07]  /*4a20*/  ISETP.LT.OR P5, PT, R14, 0x2, !P0 ;  /* 0x000000020e00780c */ /* 0x000fce00047a1670 */
[-C--:B------:R-:W-:Y:S02]  /*4a30*/  @!P4 IMAD R3, R24, R23.reuse, RZ ;  /* 0x000000171803c224 */ /* 0x080fe400078e02ff */
[-C--:B------:R-:W-:Y:S02]  /*4a40*/  @!P3 IMAD R25, R25, R23.reuse, RZ ;  /* 0x000000171919b224 */ /* 0x080fe400078e02ff */
[-C--:B------:R-:W-:Y:S01]  /*4a50*/  @!P2 IMAD R9, R26, R23.reuse, RZ ;  /* 0x000000171a09a224 */ /* 0x080fe200078e02ff */
[----:B------:R0:W-:Y:S01]  /*4a60*/  @!P4 STG.E.U8 desc[UR52][R4.64], R3 ;  /* 0x000000030400c986 */ /* 0x0001e2000c101134 */
[C---:B------:R-:W-:Y:S01]  /*4a70*/  ISETP.LT.OR P4, PT, R14.reuse, 0x9, !P1 ;  /* 0x000000090e00780c */ /* 0x040fe20004f81670 */
[----:B------:R-:W-:Y:S02]  /*4a80*/  @!P5 IMAD R27, R27, R23, RZ ;  /* 0x000000171b1bd224 */ /* 0x000fe400078e02ff */
[----:B------:R-:W-:Y:S01]  /*4a90*/  @!P3 STG.E.U8 desc[UR52][R4.64+0x1], R25 ;  /* 0x000001190400b986 */ /* 0x000fe2000c101134 */
[----:B------:R-:W-:-:S03]  /*4aa0*/  ISETP.LT.OR P3, PT, R14, 0xa, !P1 ;  /* 0x0000000a0e00780c */ /* 0x000fc60004f61670 */
[----:B------:R1:W-:Y:S01]  /*4ab0*/  @!P2 STG.E.U8 desc[UR52][R6.64], R9 ;  /* 0x000000090600a986 */ /* 0x0003e2000c101134 */
[----:B------:R-:W-:-:S03]  /*4ac0*/  ISETP.LT.OR P2, PT, R14, 0x9, !P0 ;  /* 0x000000090e00780c */ /* 0x000fc60004741670 */
[----:B------:R-:W-:Y:S01]  /*4ad0*/  @!P5 STG.E.U8 desc[UR52][R6.64+0x1], R27 ;  /* 0x0000011b0600d986 */ /* 0x000fe2000c101134 */
[----:B------:R-:W-:Y:S01]  /*4ae0*/  ISETP.LT.OR P5, PT, R14, 0xa, !P0 ;  /* 0x0000000a0e00780c */ /* 0x000fe200047a1670 */
[----:B------:R-:W-:-:S04]  /*4af0*/  @!P4 IMAD R11, R28, R23, RZ ;  /* 0x000000171c0bc224 */ /* 0x000fc800078e02ff */
[-C--:B------:R-:W-:Y:S01]  /*4b00*/  @!P3 IMAD R29, R29, R23.reuse, RZ ;  /* 0x000000171d1db224 */ /* 0x080fe200078e02ff */
[----:B------:R-:W-:Y:S01]  /*4b10*/  @!P4 STG.E.U8 desc[UR52][R4.64+0x8], R11 ;  /* 0x0000080b0400c986 */ /* 0x000fe2000c101134 */
[----:B------:R-:W-:Y:S02]  /*4b20*/  ISETP.LT.OR P4, PT, R14, 0x11, !P1 ;  /* 0x000000110e00780c */ /* 0x000fe40004f81670 */
[-C--:B0-----:R-:W-:Y:S01]  /*4b30*/  @!P2 IMAD R3, R30, R23.reuse, RZ ;  /* 0x000000171e03a224 */ /* 0x081fe200078e02ff */
[----:B------:R-:W-:Y:S01]  /*4b40*/  @!P3 STG.E.U8 desc[UR52][R4.64+0x9], R29 ;  /* 0x0000091d0400b986 */ /* 0x000fe2000c101134 */
[C---:B------:R-:W-:Y:S02]  /*4b50*/  ISETP.LT.OR P3, PT, R14.reuse, 0x12, !P1 ;  /* 0x000000120e00780c */ /* 0x040fe40004f61670 */
[----:B------:R-:W-:Y:S01]  /*4b60*/  @!P5 IMAD R31, R31, R23, RZ ;  /* 0x000000171f1fd224 */ /* 0x000fe200078e02ff */
[----:B------:R0:W-:Y:S01]  /*4b70*/  @!P2 STG.E.U8 desc[UR52][R6.64+0x8], R3 ;  /* 0x000008030600a986 */ /* 0x0001e2000c101134 */
[----:B------:R-:W-:-:S03]  /*4b80*/  ISETP.LT.OR P2, PT, R14, 0x11, !P0 ;  /* 0x000000110e00780c */ /* 0x000fc60004741670 */
[----:B------:R-:W-:Y:S01]  /*4b90*/  @!P5 STG.E.U8 desc[UR52][R6.64+0x9], R31 ;  /* 0x0000091f0600d986 */ /* 0x000fe2000c101134 */
[----:B------:R-:W-:Y:S01]  /*4ba0*/  ISETP.LT.OR P5, PT, R14, 0x12, !P0 ;  /* 0x000000120e00780c */ /* 0x000fe200047a1670 */
[----:B-1----:R-:W-:-:S04]  /*4bb0*/  @!P4 IMAD R9, R32, R23, RZ ;  /* 0x000000172009c224 */ /* 0x002fc800078e02ff */
        /* <DEDUP_REMOVED lines=109> */
[----:B------:R1:W-:Y:S01]  /*5290*/  @!P4 STG.E.U8 desc[UR52][R4.64+0x58], R11 ;  /* 0x0000580b0400c986 */ /* 0x0003e2000c101134 */
        /* <DEDUP_REMOVED lines=13> */
[-C--:B-1----:R-:W-:Y:S01]  /*5370*/  @!P2 IMAD R11, R74, R23.reuse, RZ ;  /* 0x000000174a0ba224 */ /* 0x082fe200078e02ff */
[----:B------:R-:W-:Y:S01]  /*5380*/  @!P3 STG.E.U8 desc[UR52][R4.64+0x61], R73 ;  /* 0x000061490400b986 */ /* 0x000fe2000c101134 */
[C---:B------:R-:W-:Y:S02]  /*5390*/  ISETP.LT.OR P3, PT, R14.reuse, 0x6a, !P1 ;  /* 0x0000006a0e00780c */ /* 0x040fe40004f61670 */
[----:B------:R-:W-:Y:S01]  /*53a0*/  @!P5 IMAD R75, R75, R23, RZ ;  /* 0x000000174b4bd224 */ /* 0x000fe200078e02ff */
[----:B------:R1:W-:Y:S01]  /*53b0*/  @!P2 STG.E.U8 desc[UR52][R6.64+0x60], R11 ;  /* 0x0000600b0600a986 */ /* 0x0003e2000c101134 */
[----:B------:R-:W-:-:S03]  /*53c0*/  ISETP.LT.OR P2, PT, R14, 0x69, !P0 ;  /* 0x000000690e00780c */ /* 0x000fc60004741670 */
[----:B------:R-:W-:Y:S01]  /*53d0*/  @!P5 STG.E.U8 desc[UR52][R6.64+0x61], R75 ;  /* 0x0000614b0600d986 */ /* 0x000fe2000c101134 */
[----:B------:R-:W-:Y:S01]  /*53e0*/  ISETP.LT.OR P5, PT, R14, 0x6a, !P0 ;  /* 0x0000006a0e00780c */ /* 0x000fe200047a1670 */
[----:B0-----:R-:W-:-:S04]  /*53f0*/  @!P4 IMAD R3, R76, R23, RZ ;  /* 0x000000174c03c224 */ /* 0x001fc800078e02ff */
[-C--:B------:R-:W-:Y:S01]  /*5400*/  @!P3 IMAD R77, R77, R23.reuse, RZ ;  /* 0x000000174d4db224 */ /* 0x080fe200078e02ff */
[----:B------:R0:W-:Y:S01]  /*5410*/  @!P4 STG.E.U8 desc[UR52][R4.64+0x68], R3 ;  /* 0x000068030400c986 */ /* 0x0001e2000c101134 */
[----:B------:R-:W-:Y:S02]  /*5420*/  ISETP.LT.OR P4, PT, R14, 0x72, !P1 ;  /* 0x000000720e00780c */ /* 0x000fe40004f81670 */
[-C--:B--2---:R-:W-:Y:S01]  /*5430*/  @!P2 IMAD R9, R78, R23.reuse, RZ ;  /* 0x000000174e09a224 */ /* 0x084fe200078e02ff */
[----:B------:R-:W-:Y:S01]  /*5440*/  @!P3 STG.E.U8 desc[UR52][R4.64+0x69], R77 ;  /* 0x0000694d0400b986 */ /* 0x000fe2000c101134 */
[C---:B------:R-:W-:Y:S02]  /*5450*/  ISETP.LT.OR P3, PT, R14.reuse, 0x71, !P1 ;  /* 0x000000710e00780c */ /* 0x040fe40004f61670 */
[----:B------:R-:W-:Y:S01]  /*5460*/  @!P5 IMAD R79, R79, R23, RZ ;  /* 0x000000174f4fd224 */ /* 0x000fe200078e02ff */
[----:B------:R-:W-:Y:S01]  /*5470*/  @!P2 STG.E.U8 desc[UR52][R6.64+0x68], R9 ;  /* 0x000068090600a986 */ /* 0x000fe2000c101134 */
[----:B------:R-:W-:-:S03]  /*5480*/  ISETP.LT.OR P2, PT, R14, 0x71, !P0 ;  /* 0x000000710e00780c */ /* 0x000fc60004741670 */
[----:B------:R-:W-:Y:S01]  /*5490*/  @!P5 STG.E.U8 desc[UR52][R6.64+0x69], R79 ;  /* 0x0000694f0600d986 */ /* 0x000fe2000c101134 */
[----:B------:R-:W-:Y:S01]  /*54a0*/  ISETP.LT.OR P5, PT, R14, 0x79, !P0 ;  /* 0x000000790e00780c */ /* 0x000fe200047a1670 */
[----:B------:R-:W-:-:S04]  /*54b0*/  @!P4 IMAD R81, R81, R23, RZ ;  /* 0x000000175151c224 */ /* 0x000fc800078e02ff */
[-C--:B-1----:R-:W-:Y:S01]  /*54c0*/  @!P3 IMAD R11, R80, R23.reuse, RZ ;  /* 0x00000017500bb224 */ /* 0x082fe200078e02ff */
[----:B------:R-:W-:Y:S01]  /*54d0*/  @!P4 STG.E.U8 desc[UR52][R4.64+0x71], R81 ;  /* 0x000071510400c986 */ /* 0x000fe2000c101134 */
[C---:B------:R-:W-:Y:S02]  /*54e0*/  ISETP.LT.OR P4, PT, R14.reuse, 0x72, !P0 ;  /* 0x000000720e00780c */ /* 0x040fe40004781670 */
[C---:B------:R-:W-:Y:S01]  /*54f0*/  ISETP.LT.OR P0, PT, R14.reuse, 0x7a, !P0 ;  /* 0x0000007a0e00780c */ /* 0x040fe20004701670 */
[----:B------:R1:W-:Y:S01]  /*5500*/  @!P3 STG.E.U8 desc[UR52][R4.64+0x70], R11 ;  /* 0x0000700b0400b986 */ /* 0x0003e2000c101134 */
[----:B------:R-:W-:Y:S01]  /*5510*/  ISETP.LT.OR P3, PT, R14, 0x79, !P1 ;  /* 0x000000790e00780c */ /* 0x000fe20004f61670 */
[----:B0-----:R-:W-:Y:S01]  /*5520*/  @!P2 IMAD R3, R82, R23, RZ ;  /* 0x000000175203a224 */ /* 0x001fe200078e02ff */
[----:B------:R-:W-:-:S04]  /*5530*/  ISETP.LT.OR P1, PT, R14, 0x7a, !P1 ;  /* 0x0000007a0e00780c */ /* 0x000fc80004f21670 */
[----:B------:R0:W-:Y:S03]  /*5540*/  @!P2 STG.E.U8 desc[UR52][R6.64+0x70], R3 ;  /* 0x000070030600a986 */ /* 0x0001e6000c101134 */
[-C--:B------:R-:W-:Y:S02]  /*5550*/  @!P4 IMAD R83, R83, R23.reuse, RZ ;  /* 0x000000175353c224 */ /* 0x080fe400078e02ff */
[-C--:B-1----:R-:W-:Y:S02]  /*5560*/  @!P5 IMAD R11, R86, R23.reuse, RZ ;  /* 0x00000017560bd224 */ /* 0x082fe400078e02ff */
[-C--:B------:R-:W-:Y:S01]  /*5570*/  @!P3 IMAD R9, R84, R23.reuse, RZ ;  /* 0x000000175409b224 */ /* 0x080fe200078e02ff */
[----:B------:R0:W-:Y:S01]  /*5580*/  @!P4 STG.E.U8 desc[UR52][R6.64+0x71], R83 ;  /* 0x000071530600c986 */ /* 0x0001e2000c101134 */
[-C--:B------:R-:W-:Y:S02]  /*5590*/  @!P1 IMAD R85, R85, R23.reuse, RZ ;  /* 0x0000001755559224 */ /* 0x080fe400078e02ff */
[----:B------:R-:W-:Y:S01]  /*55a0*/  @!P0 IMAD R87, R87, R23, RZ ;  /* 0x0000001757578224 */ /* 0x000fe200078e02ff */
[----:B------:R0:W-:Y:S04]  /*55b0*/  @!P3 STG.E.U8 desc[UR52][R4.64+0x78], R9 ;  /* 0x000078090400b986 */ /* 0x0001e8000c101134 */
[----:B------:R0:W-:Y:S04]  /*55c0*/  @!P1 STG.E.U8 desc[UR52][R4.64+0x79], R85 ;  /* 0x0000795504009986 */ /* 0x0001e8000c101134 */
[----:B------:R0:W-:Y:S04]  /*55d0*/  @!P5 STG.E.U8 desc[UR52][R6.64+0x78], R11 ;  /* 0x0000780b0600d986 */ /* 0x0001e8000c101134 */
[----:B------:R0:W-:Y:S02]  /*55e0*/  @!P0 STG.E.U8 desc[UR52][R6.64+0x79], R87 ;  /* 0x0000795706008986 */ /* 0x0001e4000c101134 */
.L_x_165:
[----:B------:R-:W-:Y:S05]  /*55f0*/  BSYNC B0 ;  /* 0x0000000000007941 */ /* 0x000fea0003800000 */
.L_x_35:
[----:B------:R-:W-:Y:S01]  /*5600*/  IMAD.U32 R2, RZ, RZ, UR50 ;  /* 0x00000032ff027e24 */ /* 0x000fe2000f8e00ff */
[----:B------:R-:W-:Y:S01]  /*5610*/  ULDC.64 UR4, c[0x0][0x650] ;  /* 0x0001940000047ab9 */ /* 0x000fe20000000a00 */
[----:B0-----:R-:W-:Y:S01]  /*5620*/  IMAD.U32 R3, RZ, RZ, UR51 ;  /* 0x00000033ff037e24 */ /* 0x001fe2000f8e00ff */
[----:B------:R0:W-:Y:S01]  /*5630*/  SYNCS.ARRIVE.TRANS64.A1T0 RZ, [R95+UR49], RZ ;  /* 0x000000ff5fff79a7 */ /* 0x0001e20008100031 */
[----:B------:R-:W-:Y:S01]  /*5640*/  PRMT R0, RZ, 0x7610, R0 ;  /* 0x00007610ff007816 */ /* 0x000fe20000000000 */
[----:B------:R-:W-:Y:S01]  /*5650*/  IMAD.MOV.U32 R19, RZ, RZ, -0x1 ;  /* 0xffffffffff137424 */ /* 0x000fe200078e00ff */
[----:B------:R-:W-:Y:S01]  /*5660*/  LEA R16, P0, R2, R16, 0x1 ;  /* 0x0000001002107211 */ /* 0x000fe200078008ff */
[----:B------:R-:W-:Y:S02]  /*5670*/  IMAD.MOV.U32 R18, RZ, RZ, -0x1 ;  /* 0xffffffffff127424 */ /* 0x000fe400078e00ff */
[----:B------:R-:W-:Y:S01]  /*5680*/  IMAD.MOV.U32 R2, RZ, RZ, -0x1 ;  /* 0xffffffffff027424 */ /* 0x000fe200078e00ff */
[----:B------:R-:W-:-:S02]  /*5690*/  IADD3.X R17, R17, UR41, RZ, P0, !PT ;  /* 0x0000002911117c10 */ /* 0x000fc400087fe4ff */
[----:B------:R-:W-:-:S04]  /*56a0*/  ISETP.GE.U32.AND P0, PT, R16, UR4, PT ;  /* 0x0000000410007c0c */ /* 0x000fc8000bf06070 */
[----:B------:R-:W-:-:S13]  /*56b0*/  ISETP.GE.U32.AND.EX P0, PT, R17, UR5, PT, P0 ;  /* 0x0000000511007c0c */ /* 0x000fda000bf06100 */
[----:B0-----:R-:W-:Y:S05]  /*56c0*/  @P0 BRA `(.L_x_166) ;  /* 0x0000000400700947 */ /* 0x001fea0003800000 */
[----:B------:R-:W0:Y:S01]  /*56d0*/  S2UR UR7, SR_CTAID.X ;  /* 0x00000000000779c3 */ /* 0x000e220000002500 */
[----:B------:R-:W-:Y:S01]  /*56e0*/  ULDC.64 UR4, c[0x0][0x628] ;  /* 0x00018a0000047ab9 */ /* 0x000fe20000000a00 */
[----:B------:R-:W-:Y:S01]  /*56f0*/  ULDC UR6, c[0x0][0x150] ;  /* 0x0000540000067ab9 */ /* 0x000fe20000000800 */
[----:B------:R-:W-:Y:S01]  /*5700*/  ISETP.NE.U32.AND P0, PT, RZ, UR4, PT ;  /* 0x00000004ff007c0c */ /* 0x000fe2000bf05070 */
[----:B------:R-:W-:Y:S01]  /*5710*/  ULDC UR15, c[0x0][0x630] ;  /* 0x00018c00000f7ab9 */ /* 0x000fe20000000800 */
[C---:B------:R-:W-:Y:S02]  /*5720*/  R2UR UR17, R16.reuse ;  /* 0x00000000101172ca */ /* 0x040fe400000e0000 */
[----:B------:R-:W-:Y:S01]  /*5730*/  ISETP.NE.AND.EX P0, PT, RZ, UR5, PT, P0 ;  /* 0x00000005ff007c0c */ /* 0x000fe2000bf05300 */
[----:B------:R-:W1:Y:S01]  /*5740*/  S2UR UR16, SR_CTAID.Y ;  /* 0x00000000001079c3 */ /* 0x000e620000002600 */
[----:B------:R-:W-:Y:S02]  /*5750*/  R2UR UR12, R16 ;  /* 0x00000000100c72ca */ /* 0x000fe400000e0000 */
[----:B------:R-:W-:-:S02]  /*5760*/  R2UR UR13, R17 ;  /* 0x00000000110d72ca */ /* 0x000fc400000e0000 */
[----:B0-----:R-:W-:-:S05]  /*5770*/  I2FP.F32.U32 R0, UR7 ;  /* 0x0000000700007c45 */ /* 0x001fca0008201000 */
[----:B------:R-:W-:Y:S01]  /*5780*/  FMUL R0, R0, UR6 ;  /* 0x0000000600007c20 */ /* 0x000fe20008400000 */
[----:B------:R-:W-:Y:S01]  /*5790*/  ULDC UR6, c[0x0][0x154] ;  /* 0x0000550000067ab9 */ /* 0x000fe20000000800 */
[----:B-1----:R-:W-:-:S04]  /*57a0*/  I2FP.F32.U32 R2, UR16 ;  /* 0x0000001000027c45 */ /* 0x002fc80008201000 */
[----:B------:R-:W0:Y:S01]  /*57b0*/  F2I.U32.TRUNC.NTZ R0, R0 ;  /* 0x0000000000007305 */ /* 0x000e22000020f000 */
[----:B------:R-:W-:Y:S01]  /*57c0*/  FMUL R2, R2, UR6 ;  /* 0x0000000602027c20 */ /* 0x000fe20008400000 */
[----:B------:R-:W-:Y:S06]  /*57d0*/  @!P0 BRA `(.L_x_167) ;  /* 0x0000000000308947 */ /* 0x000fec0003800000 */
        /* <DEDUP_REMOVED lines=12> */
.L_x_167:
[----:B------:R-:W-:Y:S01]  /*58a0*/  USHF.R.U64 UR6, UR12, UR15, UR13 ;  /* 0x0000000f0c067299 */ /* 0x000fe2000800120d */
[----:B------:R-:W-:Y:S01]  /*58b0*/  R2UR UR11, R17 ;  /* 0x00000000110b72ca */ /* 0x000fe200000e0000 */
[----:B------:R-:W-:Y:S01]  /*58c0*/  USHF.R.U32.HI UR4, URZ, UR15, UR13 ;  /* 0x0000000f3f047299 */ /* 0x000fe2000801160d */
[----:B------:R-:W1:Y:S01]  /*58d0*/  F2I.U32.TRUNC.NTZ R2, R2 ;  /* 0x0000000200027305 */ /* 0x000e62000020f000 */
[----:B------:R-:W-:Y:S01]  /*58e0*/  UIADD3 UR5, UP0, URZ, -UR6, URZ ;  /* 0x800000063f057290 */ /* 0x000fe2000ff1e03f */
[----:B------:R-:W-:Y:S01]  /*58f0*/  ULDC.64 UR8, c[0x0][0x620] ;  /* 0x0001880000087ab9 */ /* 0x000fe20000000a00 */
[----:B------:R-:W-:Y:S02]  /*5900*/  UMOV UR10, UR17 ;  /* 0x00000011000a7c82 */ /* 0x000fe40008000000 */
[----:B------:R-:W-:Y:S01]  /*5910*/  UIADD3.X UR4, URZ, ~UR4, URZ, UP0, !UPT ;  /* 0x800000043f047290 */ /* 0x000fe200087fe43f */
[----:B------:R-:W-:Y:S01]  /*5920*/  ULDC UR14, c[0x0][0x608] ;  /* 0x00018200000e7ab9 */ /* 0x000fe20000000800 */
[----:B------:R-:W-:-:S02]  /*5930*/  ULDC UR15, c[0x0][0x658] ;  /* 0x00019600000f7ab9 */ /* 0x000fc40000000800 */
[----:B------:R-:W-:Y:S02]  /*5940*/  UIMAD UR4, UR4, UR8, URZ ;  /* 0x00000008040472a4 */ /* 0x000fe4000f8e023f */
[----:B------:R-:W-:Y:S02]  /*5950*/  UIMAD.WIDE.U32 UR10, UR5, UR8, UR10 ;  /* 0x00000008050a72a5 */ /* 0x000fe4000f8e000a */
[----:B------:R-:W-:Y:S01]  /*5960*/  UIMAD UR4, UR5, UR9, UR4 ;  /* 0x00000009050472a4 */ /* 0x000fe2000f8e0204 */
[----:B0-----:R-:W-:Y:S01]  /*5970*/  R2UR UR9, R0 ;  /* 0x00000000000972ca */ /* 0x001fe200000e0000 */
[----:B------:R-:W-:Y:S01]  /*5980*/  ULDC UR12, c[0x0][0x144] ;  /* 0x00005100000c7ab9 */ /* 0x000fe20000000800 */
[----:B-1----:R-:W-:Y:S01]  /*5990*/  R2UR UR13, R2 ;  /* 0x00000000020d72ca */ /* 0x002fe200000e0000 */
[----:B------:R-:W-:Y:S01]  /*59a0*/  UIADD3 UR8, UR11, UR4, URZ ;  /* 0x000000040b087290 */ /* 0x000fe2000fffe03f */
[----:B------:R-:W-:Y:S02]  /*59b0*/  ULDC UR22, c[0x0][0x148] ;  /* 0x0000520000167ab9 */ /* 0x000fe40000000800 */
[----:B------:R-:W-:Y:S01]  /*59c0*/  ULDC UR4, c[0x0][0x618] ;  /* 0x0001860000047ab9 */ /* 0x000fe20000000800 */
[----:B------:R-:W-:Y:S01]  /*59d0*/  ULDC UR20, c[0x0][0x648] ;  /* 0x0001920000147ab9 */ /* 0x000fe20000000800 */
[----:B------:R-:W-:-:S02]  /*59e0*/  USHF.R.U64 UR10, UR10, UR4, UR8 ;  /* 0x000000040a0a7299 */ /* 0x000fc40008001208 */
[----:B------:R-:W-:Y:S01]  /*59f0*/  USHF.R.U32.HI UR8, URZ, UR4, UR8 ;  /* 0x000000043f087299 */ /* 0x000fe20008011608 */
[----:B------:R-:W-:Y:S02]  /*5a00*/  ULDC UR21, c[0x0][0x638] ;  /* 0x00018e0000157ab9 */ /* 0x000fe40000000800 */
[----:B------:R-:W-:Y:S01]  /*5a10*/  ULDC.64 UR4, c[0x0][0x640] ;  /* 0x0001900000047ab9 */ /* 0x000fe20000000a00 */
[----:B------:R-:W-:Y:S01]  /*5a20*/  USHF.R.U64 UR11, UR10, UR14, UR8 ;  /* 0x0000000e0a0b7299 */ /* 0x000fe20008001208 */
[----:B------:R-:W-:Y:S01]  /*5a30*/  ISETP.NE.U32.AND P0, PT, RZ, UR4, PT ;  /* 0x00000004ff007c0c */ /* 0x000fe2000bf05070 */
[----:B------:R-:W-:Y:S02]  /*5a40*/  USHF.R.U32.HI UR8, URZ, UR14, UR8 ;  /* 0x0000000e3f087299 */ /* 0x000fe40008011608 */
[----:B------:R-:W-:Y:S01]  /*5a50*/  UIADD3 UR9, -UR9, URZ, URZ ;  /* 0x0000003f09097290 */ /* 0x000fe2000fffe13f */
[----:B------:R-:W-:Y:S01]  /*5a60*/  ISETP.NE.AND.EX P0, PT, RZ, UR5, PT, P0 ;  /* 0x00000005ff007c0c */ /* 0x000fe2000bf05300 */
[----:B------:R-:W-:-:S02]  /*5a70*/  USHF.R.U64 UR17, UR11, UR15, UR8 ;  /* 0x0000000f0b117299 */ /* 0x000fc40008001208 */
[----:B------:R-:W-:Y:S02]  /*5a80*/  UIADD3 UR18, -UR13, URZ, URZ ;  /* 0x0000003f0d127290 */ /* 0x000fe4000fffe13f */
[----:B------:R-:W-:Y:S02]  /*5a90*/  USHF.R.U32.HI UR15, URZ, UR15, UR8 ;  /* 0x0000000f3f0f7299 */ /* 0x000fe40008011608 */
[----:B------:R-:W-:Y:S01]  /*5aa0*/  UIMAD UR19, UR12, UR9, UR7 ;  /* 0x000000090c1372a4 */ /* 0x000fe2000f8e0207 */
[----:B------:R-:W-:-:S05]  /*5ab0*/  UMOV UR14, UR17 ;  /* 0x00000011000e7c82 */ /* 0x000fca0008000000 */
[----:B------:R-:W-:Y:S06]  /*5ac0*/  @!P0 BRA `(.L_x_168) ;  /* 0x0000000000288947 */ /* 0x000fec0003800000 */
        /* <DEDUP_REMOVED lines=10> */
.L_x_168:
[----:B------:R-:W-:Y:S01]  /*5b70*/  UISETP.NE.AND UP0, UPT, UR38, URZ, UPT ;  /* 0x0000003f2600728c */ /* 0x000fe2000bf05270 */
[----:B------:R-:W-:Y:S01]  /*5b80*/  IMAD.MOV.U32 R0, RZ, RZ, 0x1 ;  /* 0x00000001ff007424 */ /* 0x000fe200078e00ff */
[----:B------:R-:W-:Y:S01]  /*5b90*/  USHF.R.U64 UR5, UR14, UR20, UR15 ;  /* 0x000000140e057299 */ /* 0x000fe2000800120f */
[----:B------:R-:W-:Y:S01]  /*5ba0*/  IMAD.U32 R2, RZ, RZ, UR6 ;  /* 0x00000006ff027e24 */ /* 0x000fe2000f8e00ff */
[----:B------:R-:W-:Y:S02]  /*5bb0*/  ULOP3.LUT UR4, UR11, UR47, URZ, 0xc0, !UPT ;  /* 0x0000002f0b047292 */ /* 0x000fe4000f8ec03f */
[----:B------:R-:W-:Y:S02]  /*5bc0*/  UIADD3 UR7, -UR5, URZ, URZ ;  /* 0x0000003f05077290 */ /* 0x000fe4000fffe13f */
[----:B------:R-:W-:Y:S02]  /*5bd0*/  UIMAD UR4, UR44, UR5, UR4 ;  /* 0x000000052c0472a4 */ /* 0x000fe4000f8e0204 */
[----:B------:R-:W-:-:S02]  /*5be0*/  ULOP3.LUT UR10, UR10, UR43, URZ, 0xc0, !UPT ;  /* 0x0000002b0a0a7292 */ /* 0x000fc4000f8ec03f */
[----:B------:R-:W-:Y:S02]  /*5bf0*/  @UP0 UIMAD UR19, UR22, UR18, UR16 ;  /* 0x00000012161302a4 */ /* 0x000fe4000f8e0210 */
[----:B------:R-:W-:Y:S01]  /*5c00*/  UIMAD UR5, UR7, UR21, UR17 ;  /* 0x00000015070572a4 */ /* 0x000fe2000f8e0211 */
[----:B------:R-:W-:Y:S02]  /*5c10*/  ULDC UR8, c[0x0][0x600] ;  /* 0x0001800000087ab9 */ /* 0x000fe40000000800 */
[----:B------:R-:W-:Y:S01]  /*5c20*/  ULDC UR7, c[0x0][0x610] ;  /* 0x0001840000077ab9 */ /* 0x000fe20000000800 */
[----:B------:R-:W-:Y:S02]  /*5c30*/  UIMAD UR5, UR5, UR8, UR10 ;  /* 0x00000008050572a4 */ /* 0x000fe4000f8e020a */
[----:B------:R-:W-:-:S04]  /*5c40*/  UIMAD UR4, UR4, UR7, UR19 ;  /* 0x00000007040472a4 */ /* 0x000fc8000f8e0213 */
[----:B------:R-:W-:Y:S02]  /*5c50*/  USEL UR7, UR5, UR4, !UP0 ;  /* 0x0000000405077287 */ /* 0x000fe4000c000000 */
[----:B------:R-:W-:-:S04]  /*5c60*/  USEL UR4, UR4, UR5, !UP0 ;  /* 0x0000000504047287 */ /* 0x000fc8000c000000 */
[----:B------:R-:W-:Y:S02]  /*5c70*/  IMAD.U32 R18, RZ, RZ, UR7 ;  /* 0x00000007ff127e24 */ /* 0x000fe4000f8e00ff */
[----:B------:R-:W-:-:S07]  /*5c80*/  IMAD.U32 R19, RZ, RZ, UR4 ;  /* 0x00000004ff137e24 */ /* 0x000fce000f8e00ff */
.L_x_166:
[----:B------:R-:W-:Y:S01]  /*5c90*/  UIADD3 UR45, UR40, UR45, URZ ;  /* 0x0000002d282d7290 */ /* 0x000fe2000fffe03f */
[----:B------:R-:W-:Y:S02]  /*5ca0*/  LOP3.LUT P0, RZ, R0, 0xff, RZ, 0xc0, !PT ;  /* 0x000000ff00ff7812 */ /* 0x000fe4000780c0ff */
[----:B------:R-:W-:Y:S01]  /*5cb0*/  LOP3.LUT R99, R99, 0x1, RZ, 0x3c, !PT ;  /* 0x0000000163637812 */ /* 0x000fe200078e3cff */
[----:B------:R-:W-:Y:S02]  /*5cc0*/  USHF.R.U32.HI UR4, URZ, 0x2, UR45 ;  /* 0x000000023f047899 */ /* 0x000fe4000801162d */
[----:B------:R-:W-:Y:S02]  /*5cd0*/  UISETP.GT.U32.AND UP0, UPT, UR45, 0x3, UPT ;  /* 0x000000032d00788c */ /* 0x000fe4000bf04070 */
[----:B------:R-:W-:Y:S02]  /*5ce0*/  ULOP3.LUT UR4, UR4, 0x1, URZ, 0xc0, !UPT ;  /* 0x0000000104047892 */ /* 0x000fe4000f8ec03f */
[----:B------:R-:W-:-:S02]  /*5cf0*/  UISETP.LT.U32.AND UP0, UPT, UR40, 0x4, UP0 ;  /* 0x000000042800788c */ /* 0x000fc40008701070 */
[----:B------:R-:W-:Y:S02]  /*5d00*/  UISETP.NE.U32.AND UP1, UPT, UR4, 0x1, UPT ;  /* 0x000000010400788c */ /* 0x000fe4000bf25070 */
[----:B------:R-:W-:Y:S02]  /*5d10*/  USEL UR5, URZ, 0x1, !UP0 ;  /* 0x000000013f057887 */ /* 0x000fe4000c000000 */
[----:B------:R-:W-:Y:S02]  /*5d20*/  UISETP.GT.U32.AND UP1, UPT, UR40, 0x3, !UP1 ;  /* 0x000000032800788c */ /* 0x000fe4000cf24070 */
[----:B------:R-:W-:Y:S02]  /*5d30*/  ULOP3.LUT UR45, UR45, 0x3, URZ, 0xc0, !UPT ;  /* 0x000000032d2d7892 */ /* 0x000fe4000f8ec03f */
[----:B------:R-:W-:-:S04]  /*5d40*/  USEL UR4, URZ, 0x1, !UP1 ;  /* 0x000000013f047887 */ /* 0x000fc8000c800000 */
[----:B------:R-:W-:Y:S01]  /*5d50*/  ULOP3.LUT UR48, UR4, UR48, UR5, 0x96, !UPT ;  /* 0x0000003004307292 */ /* 0x000fe2000f8e9605 */
[----:B------:R-:W-:Y:S11]  /*5d60*/  @P0 BRA `(.L_x_169) ;  /* 0xffffffb800900947 */ /* 0x000ff6000383ffff */
[----:B------:R-:W-:Y:S05]  /*5d70*/  EXIT ;  /* 0x000000000000794d */ /* 0x000fea0003800000 */
.L_x_16:
[----:B------:R-:W-:-:S08]  /*5d80*/  ISETP.NE.AND P0, PT, RZ, UR6, PT ;  /* 0x00000006ff007c0c */ /* 0x000fd0000bf05270 */
[----:B-----5:R-:W0:-:S00]  /*5d90*/  USETMAXREG.DEALLOC.CTAPOOL 0x28 ;  /* 0x00000028000079c8 */ /* 0x020e0000080e0500 */
[----:B------:R-:W-:Y:S05]  /*5da0*/  @P0 EXIT ;  /* 0x000000000000094d */ /* 0x000fea0003800000 */
[----:B0-----:R-:W-:Y:S01]  /*5db0*/  LOP3.LUT P0, RZ, R0, 0xff, RZ, 0xc0, !PT ;  /* 0x000000ff00ff7812 */ /* 0x001fe2000780c0ff */
[----:B------:R-:W-:Y:S02]  /*5dc0*/  IMAD.MOV.U32 R0, RZ, RZ, 0x1 ;  /* 0x00000001ff007424 */ /* 0x000fe400078e00ff */
[----:B------:R-:W-:-:S10]  /*5dd0*/  IMAD.MOV.U32 R8, RZ, RZ, RZ ;  /* 0x000000ffff087224 */ /* 0x000fd400078e00ff */
[----:B------:R-:W-:Y:S05]  /*5de0*/  @!P0 BRA `(.L_x_170) ;  /* 0x0000000c00388947 */ /* 0x000fea0003800000 */
[----:B------:R-:W0:Y:S01]  /*5df0*/  S2UR UR8, SR_CgaCtaId ;  /* 0x00000000000879c3 */ /* 0x000e220000008800 */
[----:B------:R-:W-:Y:S01]  /*5e00*/  LOP3.LUT P0, RZ, R3, 0x1f, RZ, 0xc0, !PT ;  /* 0x0000001f03ff7812 */ /* 0x000fe2000780c0ff */
[----:B------:R-:W-:Y:S01]  /*5e10*/  ULDC UR5, c[0x0][0x658] ;  /* 0x0001960000057ab9 */ /* 0x000fe20000000800 */
[----:B------:R-:W-:Y:S01]  /*5e20*/  UMOV UR6, 0xffffffff ;  /* 0xffffffff00067882 */ /* 0x000fe20000000000 */
[----:B------:R-:W-:Y:S01]  /*5e30*/  BSSY B0, `(.L_x_170) ;  /* 0x00000c9000007945 */ /* 0x000fe20003800000 */
[----:B------:R-:W-:Y:S01]  /*5e40*/  USHF.L.U32 UR6, UR6, UR5, URZ ;  /* 0x0000000506067299 */ /* 0x000fe2000800063f */
[C---:B------:R-:W-:Y:S01]  /*5e50*/  ISETP.NE.AND P3, PT, R4.reuse, RZ, PT ;  /* 0x000000ff0400720c */ /* 0x040fe20003f65270 */
[----:B------:R-:W-:Y:S01]  /*5e60*/  IMAD.MOV.U32 R10, RZ, RZ, 0x1 ;  /* 0x00000001ff0a7424 */ /* 0x000fe200078e00ff */
[----:B------:R-:W-:Y:S01]  /*5e70*/  ISETP.NE.OR P0, PT, R4, RZ, !P0 ;  /* 0x000000ff0400720c */ /* 0x000fe20004705670 */
[----:B------:R-:W-:Y:S01]  /*5e80*/  IMAD.MOV.U32 R0, RZ, RZ, 0x1 ;  /* 0x00000001ff007424 */ /* 0x000fe200078e00ff */
[----:B------:R-:W-:Y:S01]  /*5e90*/  ULDC UR4, c[0x0][0x600] ;  /* 0x0001800000047ab9 */ /* 0x000fe20000000800 */
[----:B------:R-:W-:Y:S01]  /*5ea0*/  IMAD.MOV.U32 R8, RZ, RZ, RZ ;  /* 0x000000ffff087224 */ /* 0x000fe200078e00ff */
[----:B------:R-:W-:Y:S01]  /*5eb0*/  UMOV UR7, 0x1 ;  /* 0x0000000100077882 */ /* 0x000fe20000000000 */
[----:B------:R-:W-:-:S02]  /*5ec0*/  UIADD3 UR22, UR39, 0x1, URZ ;  /* 0x0000000127167890 */ /* 0x000fc4000fffe03f */
[----:B------:R-:W-:Y:S02]  /*5ed0*/  ULOP3.LUT UR23, UR36, 0x2, URZ, 0xfc, !UPT ;  /* 0x0000000224177892 */ /* 0x000fe4000f8efc3f */
[----:B------:R-:W-:Y:S02]  /*5ee0*/  UIADD3 UR4, UR4, -0x1, URZ ;  /* 0xffffffff04047890 */ /* 0x000fe4000fffe03f */
[----:B------:R-:W-:Y:S02]  /*5ef0*/  USHF.L.U32 UR5, UR7, UR5, URZ ;  /* 0x0000000507057299 */ /* 0x000fe4000800063f */
[----:B------:R-:W-:Y:S01]  /*5f00*/  ULOP3.LUT UR6, URZ, UR6, URZ, 0x33, !UPT ;  /* 0x000000063f067292 */ /* 0x000fe2000f8e333f */
[----:B------:R-:W-:Y:S01]  /*5f10*/  ULDC.64 UR20, c[0x0][0x198] ;  /* 0x0000660000147ab9 */ /* 0x000fe20000000a00 */
[----:B0-----:R-:W-:-:S05]  /*5f20*/  IMAD.U32 R12, RZ, RZ, UR8 ;  /* 0x00000008ff0c7e24 */ /* 0x001fca000f8e00ff */
[----:B------:R-:W-:-:S07]  /*5f30*/  LEA R9, R12, 0x180, 0xc ;  /* 0x000001800c097811 */ /* 0x000fce00078e60ff */
.L_x_182:
[----:B------:R-:W-:-:S03]  /*5f40*/  UMOV UR7, 0xffffffff ;  /* 0xffffffff00077882 */ /* 0x000fc60000000000 */
[----:B------:R-:W-:Y:S05]  /*5f50*/  BRA.DIV UR7, `(.L_x_171) ;  /* 0x0000000e07f47947 */ /* 0x000fea000b800000 */
[----:B------:R-:W-:-:S13]  /*5f60*/  ELECT P6, URZ, PT ;  /* 0x00000000003f782f */ /* 0x000fda00038c0000 */
.L_x_195:
[----:B------:R-:W0:Y:S01]  /*5f70*/  LDC R3, c[0x0][0x28c] ;  /* 0x0000a300ff037b82 */ /* 0x000e220000000800 */
[----:B------:R-:W-:Y:S01]  /*5f80*/  BSSY B1, `(.L_x_172) ;  /* 0x000003c000017945 */ /* 0x000fe20003800000 */
[----:B0-----:R-:W-:-:S13]  /*5f90*/  ISETP.LT.OR P6, PT, R3, 0x1, !P6 ;  /* 0x000000010300780c */ /* 0x001fda00077c1670 */
[----:B------:R-:W-:Y:S05]  /*5fa0*/  @P6 BRA `(.L_x_173) ;  /* 0x0000000000e46947 */ /* 0x000fea0003800000 */
[----:B------:R-:W-:Y:S02]  /*5fb0*/  IMAD R12, R19, 0x2, R12 ;  /* 0x00000002130c7824 */ /* 0x000fe400078e020c */
[----:B------:R-:W-:Y:S02]  /*5fc0*/  IMAD.SHL.U32 R18, R18, 0x80, RZ ;  /* 0x0000008012127824 */ /* 0x000fe400078e00ff */
[----:B------:R-:W-:Y:S02]  /*5fd0*/  IMAD.MOV.U32 R13, RZ, RZ, RZ ;  /* 0x000000ffff0d7224 */ /* 0x000fe400078e00ff */
[----:B------:R-:W-:Y:S02]  /*5fe0*/  IMAD.U32 R15, RZ, RZ, UR22 ;  /* 0x00000016ff0f7e24 */ /* 0x000fe4000f8e00ff */
[----:B------:R-:W-:Y:S02]  /*5ff0*/  IMAD.MOV.U32 R3, RZ, RZ, R0 ;  /* 0x000000ffff037224 */ /* 0x000fe400078e0000 */
[----:B------:R-:W-:-:S02]  /*6000*/  IMAD.MOV.U32 R4, RZ, RZ, R8 ;  /* 0x000000ffff047224 */ /* 0x000fc400078e0008 */
[----:B------:R-:W-:-:S07]  /*6010*/  IMAD.SHL.U32 R7, R12, 0x20, RZ ;  /* 0x000000200c077824 */ /* 0x000fce00078e00ff */
.L_x_177:
[----:B------:R-:W0:Y:S01]  /*6020*/  S2UR UR7, SR_CgaCtaId ;  /* 0x00000000000779c3 */ /* 0x000e220000008800 */
[----:B------:R-:W-:-:S07]  /*6030*/  MOV R5, 0x400 ;  /* 0x0000040000057802 */ /* 0x000fce0000000f00 */
[----:B------:R-:W1:Y:S01]  /*6040*/  @!P3 LDC R6, c[0x0][0x500] ;  /* 0x00014000ff06bb82 */ /* 0x000e620000000800 */
[----:B0-----:R-:W-:-:S05]  /*6050*/  IMAD.U32 R12, RZ, RZ, UR7 ;  /* 0x00000007ff0c7e24 */ /* 0x001fca000f8e00ff */
[----:B------:R-:W-:Y:S02]  /*6060*/  LEA R11, R12, R5, 0x18 ;  /* 0x000000050c0b7211 */ /* 0x000fe400078ec0ff */
[----:B------:R-:W-:-:S03]  /*6070*/  SHF.L.U32 R5, R3, 0x1f, RZ ;  /* 0x0000001f03057819 */ /* 0x000fc600000006ff */
[----:B------:R-:W-:-:S04]  /*6080*/  IMAD R14, R4, 0x8, R11 ;  /* 0x00000008040e7824 */ /* 0x000fc800078e020b */
[----:B------:R-:W0:Y:S02]  /*6090*/  SYNCS.PHASECHK.TRANS64.TRYWAIT P1, [R14+URZ+0x20], R5 ;  /* 0x000020050e0075a7 */ /* 0x000e24000802017f */
[----:B01----:R-:W-:Y:S05]  /*60a0*/  @!P1 BRA `(.L_x_174) ;  /* 0x0000000c00c09947 */ /* 0x003fea0003800000 */
.L_x_196:
[----:B------:R-:W-:Y:S01]  /*60b0*/  UPRMT UR7, UR23, 0x9910, URZ ;  /* 0x0000991017077896 */ /* 0x000fe2000800003f */
[----:B------:R1:W-:Y:S03]  /*60c0*/  @!P3 SYNCS.ARRIVE.TRANS64 RZ, [R14+URZ], R6 ;  /* 0x000000060effb9a7 */ /* 0x0003e6000800003f */
[----:B------:R-:W-:-:S06]  /*60d0*/  UISETP.NE.AND UP0, UPT, UR7, 0x2, UPT ;  /* 0x000000020700788c */ /* 0x000fcc000bf05270 */
[----:B------:R-:W-:-:S13]  /*60e0*/  PLOP3.LUT P1, PT, PT, PT, UP0, 0x80, 0x0 ;  /* 0x000000000000781c */ /* 0x000fda0003f2f008 */
[----:B-1----:R-:W-:Y:S05]  /*60f0*/  @P1 BRA `(.L_x_175) ;  /* 0x0000000000041947 */ /* 0x002fea0003800000 */
[----:B------:R-:W-:Y:S01]  /*6100*/  BPT.TRAP 0x1 ;  /* 0x000000040000795c */ /* 0x000fe20000300000 */
.L_x_175:
[----:B------:R-:W-:Y:S05]  /*6110*/  @P0 BRA `(.L_x_176) ;  /* 0x0000000000040947 */ /* 0x000fea0003800000 */
[----:B------:R-:W-:Y:S01]  /*6120*/  BPT.TRAP 0x1 ;  /* 0x000000040000795c */ /* 0x000fe20000300000 */
.L_x_176:
[C---:B0-----:R-:W-:Y:S01]  /*6130*/  IMAD R5, R4.reuse, 0x2000, R9 ;  /* 0x0000200004057824 */ /* 0x041fe200078e0209 */
[----:B------:R-:W-:Y:S01]  /*6140*/  R2UR UR8, R11 ;  /* 0x000000000b0872ca */ /* 0x000fe200000e0000 */
[----:B------:R-:W-:Y:S01]  /*6150*/  IMAD R6, R4, 0x4000, R11 ;  /* 0x0000400004067824 */ /* 0x000fe200078e020b */
[----:B------:R-:W-:Y:S01]  /*6160*/  R2UR UR13, R7 ;  /* 0x00000000070d72ca */ /* 0x000fe200000e0000 */
[----:B------:R-:W-:Y:S01]  /*6170*/  VIADD R15, R15, 0xffffffff ;  /* 0xffffffff0f0f7836 */ /* 0x000fe20000000000 */
[----:B------:R-:W-:Y:S01]  /*6180*/  R2UR UR7, R5 ;  /* 0x00000000050772ca */ /* 0x000fe200000e0000 */
[----:B------:R-:W-:Y:S01]  /*6190*/  UIADD3 UR14, UP0, UR20, 0xf0, URZ ;  /* 0x000000f0140e7890 */ /* 0x000fe2000ff1e03f */
[----:B------:R-:W-:Y:S01]  /*61a0*/  R2UR UR11, R6 ;  /* 0x00000000060b72ca */ /* 0x000fe200000e0000 */
[----:B------:R-:W-:Y:S01]  /*61b0*/  UIADD3 UR24, UP1, UR20, 0x1f0, URZ ;  /* 0x000001f014187890 */ /* 0x000fe2000ff3e03f */
[----:B------:R-:W-:Y:S01]  /*61c0*/  R2UR UR9, R14 ;  /* 0x000000000e0972ca */ /* 0x000fe200000e0000 */
[----:B------:R-:W-:Y:S01]  /*61d0*/  UIADD3.X UR15, URZ, UR21, URZ, UP0, !UPT ;  /* 0x000000153f0f7290 */ /* 0x000fe200087fe43f */
[----:B------:R-:W-:Y:S01]  /*61e0*/  R2UR UR10, R13 ;  /* 0x000000000d0a72ca */ /* 0x000fe200000e0000 */
[----:B------:R-:W-:Y:S01]  /*61f0*/  VIADD R4, R4, 0x1 ;  /* 0x0000000104047836 */ /* 0x000fe20000000000 */
[----:B------:R-:W-:Y:S01]  /*6200*/  R2UR UR12, R2 ;  /* 0x00000000020c72ca */ /* 0x000fe200000e0000 */
[----:B------:R-:W-:Y:S01]  /*6210*/  UIADD3.X UR25, URZ, UR21, URZ, UP1, !UPT ;  /* 0x000000153f197290 */ /* 0x000fe20008ffe43f */
[----:B------:R-:W-:Y:S01]  /*6220*/  R2UR UR18, R18 ;  /* 0x00000000121272ca */ /* 0x000fe200000e0000 */
[----:B------:R-:W-:Y:S01]  /*6230*/  UMOV UR19, 0x30000 ;  /* 0x0003000000137882 */ /* 0x000fe20000000000 */
[----:B------:R-:W-:Y:S01]  /*6240*/  ISETP.GT.AND P2, PT, R15, 0x1, PT ;  /* 0x000000010f00780c */ /* 0x000fe20003f44270 */
[----:B------:R-:W-:Y:S01]  /*6250*/  UIADD3 UR8, UR8, UR7, URZ ;  /* 0x0000000708087290 */ /* 0x000fe2000fffe03f */
[----:B------:R-:W-:Y:S01]  /*6260*/  ISETP.NE.AND P1, PT, R4, 0x4, PT ;  /* 0x000000040400780c */ /* 0x000fe20003f25270 */
[----:B------:R-:W-:Y:S01]  /*6270*/  UIADD3 UR7, UR11, 0x8180, URZ ;  /* 0x000081800b077890 */ /* 0x000fe2000fffe03f */
[----:B------:R-:W-:Y:S01]  /*6280*/  VIADD R13, R13, 0x80 ;  /* 0x000000800d0d7836 */ /* 0x000fe20000000000 */
[----:B------:R-:W-:Y:S01]  /*6290*/  UMOV UR16, 0x0 ;  /* 0x0000000000107882 */ /* 0x000fe20000000000 */
[----:B------:R-:W-:Y:S01]  /*62a0*/  UMOV UR17, 0x10000000 ;  /* 0x1000000000117882 */ /* 0x000fe20000000000 */
[----:B------:R-:W-:Y:S01]  /*62b0*/  UMOV UR11, UR13 ;  /* 0x0000000d000b7c82 */ /* 0x000fe20008000000 */
[----:B------:R-:W-:-:S02]  /*62c0*/  SEL R6, RZ, 0x1, P1 ;  /* 0x00000001ff067807 */ /* 0x000fc40000800000 */
[----:B------:R0:W-:Y:S01]  /*62d0*/  UTMALDG.3D.MULTICAST [UR8], [UR14], UR19, desc[UR16] ;  /* 0x000010080e0073b4 */ /* 0x0001e20008011813 */
[----:B------:R-:W-:Y:S02]  /*62e0*/  SEL R4, R4, RZ, P1 ;  /* 0x000000ff04047207 */ /* 0x000fe40000800000 */
[----:B------:R-:W-:Y:S01]  /*62f0*/  LOP3.LUT R3, R3, R6, RZ, 0x3c, !PT ;  /* 0x0000000603037212 */ /* 0x000fe200078e3cff */
[----:B0-----:R-:W-:Y:S01]  /*6300*/  UMOV UR8, UR7 ;  /* 0x0000000700087c82 */ /* 0x001fe20008000000 */
[----:B------:R-:W-:Y:S02]  /*6310*/  UMOV UR11, UR18 ;  /* 0x00000012000b7c82 */ /* 0x000fe40008000000 */
[----:B------:R0:W-:Y:S02]  /*6320*/  UTMALDG.3D [UR8], [UR24], desc[UR16] ;  /* 0x00001008180075b4 */ /* 0x0001e40008011000 */
[----:B0-----:R-:W-:Y:S05]  /*6330*/  @P2 BRA `(.L_x_177) ;  /* 0xfffffffc00382947 */ /* 0x001fea000383ffff */
.L_x_173:
[----:B------:R-:W-:Y:S05]  /*6340*/  BSYNC B1 ;  /* 0x0000000000017941 */ /* 0x000fea0003800000 */
.L_x_172:
[----:B------:R-:W-:Y:S01]  /*6350*/  LOP3.LUT P4, RZ, R10, 0xff, RZ, 0xc0, !PT ;  /* 0x000000ff0aff7812 */ /* 0x000fe2000788c0ff */
[----:B------:R-:W-:Y:S01]  /*6360*/  VIADD R8, R8, UR39 ;  /* 0x0000002708087c36 */ /* 0x000fe20008000000 */
[----:B------:R-:W-:Y:S01]  /*6370*/  ULDC.64 UR8, c[0x0][0x650] ;  /* 0x0001940000087ab9 */ /* 0x000fe20000000a00 */
[----:B------:R-:W-:Y:S01]  /*6380*/  IMAD.U32 R4, RZ, RZ, UR39 ;  /* 0x00000027ff047e24 */ /* 0x000fe2000f8e00ff */
[----:B------:R-:W-:Y:S01]  /*6390*/  BSSY B1, `(.L_x_178) ;  /* 0x0000070000017945 */ /* 0x000fe20003800000 */
[----:B------:R-:W-:Y:S01]  /*63a0*/  IMAD.MOV.U32 R19, RZ, RZ, -0x1 ;  /* 0xffffffffff137424 */ /* 0x000fe200078e00ff */
[----:B------:R-:W-:Y:S01]  /*63b0*/  ISETP.GT.U32.AND P1, PT, R8, 0x3, PT ;  /* 0x000000030800780c */ /* 0x000fe20003f24070 */
[----:B------:R-:W-:Y:S01]  /*63c0*/  IMAD.MOV.U32 R18, RZ, RZ, -0x1 ;  /* 0xffffffffff127424 */ /* 0x000fe200078e00ff */
[----:B------:R-:W-:Y:S02]  /*63d0*/  SHF.R.U32.HI R2, RZ, 0x2, R8 ;  /* 0x00000002ff027819 */ /* 0x000fe40000011608 */
[----:B------:R-:W-:-:S02]  /*63e0*/  ISETP.LT.U32.AND P1, PT, R4, 0x4, P1 ;  /* 0x000000040400780c */ /* 0x000fc40000f21070 */
[----:B------:R-:W-:Y:S01]  /*63f0*/  LOP3.LUT R2, R2, 0x1, RZ, 0xc0, !PT ;  /* 0x0000000102027812 */ /* 0x000fe200078ec0ff */
[----:B------:R-:W0:Y:S01]  /*6400*/  @P4 S2R R12, SR_CgaCtaId ;  /* 0x00000000000c4919 */ /* 0x000e220000008800 */
[----:B------:R-:W-:Y:S02]  /*6410*/  @P4 MOV R3, 0x400 ;  /* 0x0000040000034802 */ /* 0x000fe40000000f00 */
[----:B------:R-:W-:Y:S02]  /*6420*/  ISETP.NE.U32.AND P2, PT, R2, 0x1, PT ;  /* 0x000000010200780c */ /* 0x000fe40003f45070 */
[----:B------:R-:W-:Y:S02]  /*6430*/  LOP3.LUT R8, R8, 0x3, RZ, 0xc0, !PT ;  /* 0x0000000308087812 */ /* 0x000fe400078ec0ff */
[----:B------:R-:W-:Y:S02]  /*6440*/  ISETP.GT.U32.AND P2, PT, R4, 0x3, !P2 ;  /* 0x000000030400780c */ /* 0x000fe40005744070 */
[----:B------:R-:W-:-:S02]  /*6450*/  PRMT R10, RZ, 0x7610, R10 ;  /* 0x00007610ff0a7816 */ /* 0x000fc4000000000a */
[----:B------:R-:W-:Y:S02]  /*6460*/  SEL R2, RZ, 0x1, !P2 ;  /* 0x00000001ff027807 */ /* 0x000fe40005000000 */
[----:B0-----:R-:W-:-:S04]  /*6470*/  @P4 LEA R3, R12, R3, 0x18 ;  /* 0x000000030c034211 */ /* 0x001fc800078ec0ff */
[----:B------:R0:W-:Y:S01]  /*6480*/  @P4 SYNCS.ARRIVE.TRANS64.A1T0 RZ, [R3+URZ+0x78], RZ ;  /* 0x000078ff03ff49a7 */ /* 0x0001e2000810003f */
[----:B------:R-:W-:-:S04]  /*6490*/  IADD3 R16, P4, R16, UR50, RZ ;  /* 0x0000003210107c10 */ /* 0x000fc8000ff9e0ff */
[----:B------:R-:W-:Y:S02]  /*64a0*/  IADD3.X R17, R17, UR37, RZ, P4, !PT ;  /* 0x0000002511117c10 */ /* 0x000fe4000a7fe4ff */
[----:B------:R-:W-:Y:S02]  /*64b0*/  ISETP.GE.U32.AND P4, PT, R16, UR8, PT ;  /* 0x0000000810007c0c */ /* 0x000fe4000bf86070 */
[----:B0-----:R-:W-:Y:S02]  /*64c0*/  SEL R3, RZ, 0x1, !P1 ;  /* 0x00000001ff037807 */ /* 0x001fe40004800000 */
[----:B------:R-:W-:Y:S02]  /*64d0*/  ISETP.GE.U32.AND.EX P1, PT, R17, UR9, PT, P4 ;  /* 0x0000000911007c0c */ /* 0x000fe4000bf26140 */
[--C-:B------:R-:W-:Y:S01]  /*64e0*/  LOP3.LUT R0, R2, R0, R3.reuse, 0x96, !PT ;  /* 0x0000000002007212 */ /* 0x100fe200078e9603 */
[----:B------:R-:W-:Y:S01]  /*64f0*/  IMAD.MOV.U32 R2, RZ, RZ, -0x1 ;  /* 0xffffffffff027424 */ /* 0x000fe200078e00ff */
[----:B------:R-:W-:-:S09]  /*6500*/  PRMT R3, RZ, 0x7610, R3 ;  /* 0x00007610ff037816 */ /* 0x000fd20000000003 */
[----:B------:R-:W-:Y:S05]  /*6510*/  @P1 BRA `(.L_x_179) ;  /* 0x00000004005c1947 */ /* 0x000fea0003800000 */
[----:B------:R-:W0:Y:S01]  /*6520*/  S2UR UR7, SR_CTAID.X ;  /* 0x00000000000779c3 */ /* 0x000e220000002500 */
[----:B------:R-:W-:Y:S01]  /*6530*/  ULDC.64 UR8, c[0x0][0x628] ;  /* 0x00018a0000087ab9 */ /* 0x000fe20000000a00 */
[----:B------:R-:W-:Y:S01]  /*6540*/  ULDC UR10, c[0x0][0x150] ;  /* 0x00005400000a7ab9 */ /* 0x000fe20000000800 */
[----:B------:R-:W-:Y:S01]  /*6550*/  ISETP.NE.U32.AND P1, PT, RZ, UR8, PT ;  /* 0x00000008ff007c0c */ /* 0x000fe2000bf25070 */
[----:B------:R-:W-:Y:S01]  /*6560*/  ULDC UR11, c[0x0][0x630] ;  /* 0x00018c00000b7ab9 */ /* 0x000fe20000000800 */
[----:B------:R-:W-:Y:S01]  /*6570*/  ULDC UR13, c[0x0][0x154] ;  /* 0x00005500000d7ab9 */ /* 0x000fe20000000800 */
[----:B------:R-:W-:Y:S01]  /*6580*/  IMAD.MOV.U32 R2, RZ, RZ, R16 ;  /* 0x000000ffff027224 */ /* 0x000fe200078e0010 */
[----:B------:R-:W-:Y:S01]  /*6590*/  ISETP.NE.AND.EX P1, PT, RZ, UR9, PT, P1 ;  /* 0x00000009ff007c0c */ /* 0x000fe2000bf25310 */
[----:B------:R-:W1:Y:S01]  /*65a0*/  S2UR UR12, SR_CTAID.Y ;  /* 0x00000000000c79c3 */ /* 0x000e620000002600 */
[----:B0-----:R-:W-:-:S05]  /*65b0*/  I2FP.F32.U32 R3, UR7 ;  /* 0x0000000700037c45 */ /* 0x001fca0008201000 */
[----:B------:R-:W-:Y:S01]  /*65c0*/  FMUL R13, R3, UR10 ;  /* 0x0000000a030d7c20 */ /* 0x000fe20008400000 */
[----:B------:R-:W-:-:S05]  /*65d0*/  IMAD.MOV.U32 R3, RZ, RZ, R17 ;  /* 0x000000ffff037224 */ /* 0x000fca00078e0011 */
[----:B------:R-:W-:Y:S05]  /*65e0*/  @!P1 BRA `(.L_x_180) ;  /* 0x0000000000289947 */ /* 0x000fea0003800000 */
[----:B------:R-:W-:Y:S02]  /*65f0*/  ULDC UR10, c[0x0][0x634] ;  /* 0x00018d00000a7ab9 */ /* 0x000fe40000000800 */
[----:B------:R-:W-:-:S05]  /*6600*/  IADD3 R7, P1, R16, UR10, RZ ;  /* 0x0000000a10077c10 */ /* 0x000fca000ff3e0ff */
[----:B------:R-:W-:-:S04]  /*6610*/  IMAD.X R11, RZ, RZ, R17, P1 ;  /* 0x000000ffff0b7224 */ /* 0x000fc800008e0611 */
[----:B------:R-:W-:-:S04]  /*6620*/  IMAD.WIDE.U32 R4, R11, UR8, RZ ;  /* 0x000000080b047c25 */ /* 0x000fc8000f8e00ff */
[----:B------:R-:W-:-:S04]  /*6630*/  IMAD.WIDE.U32 R4, P1, R7, UR9, R4 ;  /* 0x0000000907047c25 */ /* 0x000fc8000f820004 */
[----:B------:R-:W-:-:S04]  /*6640*/  IMAD.WIDE.U32 R6, R7, UR8, RZ ;  /* 0x0000000807067c25 */ /* 0x000fc8000f8e00ff */
[----:B------:R-:W-:Y:S01]  /*6650*/  IMAD.X R3, RZ, RZ, RZ, P1 ;  /* 0x000000ffff037224 */ /* 0x000fe200008e06ff */
[----:B------:R-:W-:Y:S01]  /*6660*/  IADD3 RZ, P1, R7, R4, RZ ;  /* 0x0000000407ff7210 */ /* 0x000fe20007f3e0ff */
[----:B------:R-:W-:-:S04]  /*6670*/  IMAD.MOV.U32 R2, RZ, RZ, R5 ;  /* 0x000000ffff027224 */ /* 0x000fc800078e0005 */
[----:B------:R-:W-:-:S08]  /*6680*/  IMAD.WIDE.U32.X R2, R11, UR9, R2, P1 ;  /* 0x000000090b027c25 */ /* 0x000fd000088e0402 */
.L_x_180:
[--C-:B------:R-:W-:Y:S01]  /*6690*/  SHF.R.U64 R11, R2, UR11, R3.reuse ;  /* 0x0000000b020b7c19 */ /* 0x100fe20008001203 */
[----:B------:R-:W0:Y:S01]  /*66a0*/  F2I.U32.TRUNC.NTZ R13, R13 ;  /* 0x0000000d000d7305 */ /* 0x000e22000020f000 */
[----:B------:R-:W-:Y:S01]  /*66b0*/  SHF.R.U32.HI R2, RZ, UR11, R3 ;  /* 0x0000000bff027c19 */ /* 0x000fe20008011603 */
[----:B------:R-:W-:Y:S01]  /*66c0*/  ULDC.64 UR8, c[0x0][0x620] ;  /* 0x0001880000087ab9 */ /* 0x000fe20000000a00 */
[----:B------:R-:W-:Y:S01]  /*66d0*/  IADD3 R5, P1, RZ, -R11, RZ ;  /* 0x8000000bff057210 */ /* 0x000fe20007f3e0ff */
[----:B------:R-:W-:Y:S01]  /*66e0*/  ULDC.64 UR14, c[0x0][0x640] ;  /* 0x00019000000e7ab9 */ /* 0x000fe20000000a00 */
[----:B-1----:R-:W-:Y:S01]  /*66f0*/  I2FP.F32.U32 R4, UR12 ;  /* 0x0000000c00047c45 */ /* 0x002fe20008201000 */
[----:B------:R-:W-:Y:S02]  /*6700*/  ULDC UR11, c[0x0][0x658] ;  /* 0x00019600000b7ab9 */ /* 0x000fe40000000800 */
[----:B------:R-:W-:Y:S01]  /*6710*/  IMAD.X R2, RZ, RZ, ~R2, P1 ;  /* 0x000000ffff027224 */ /* 0x000fe200008e0e02 */
[----:B------:R-:W-:Y:S01]  /*6720*/  ISETP.NE.U32.AND P1, PT, RZ, UR14, PT ;  /* 0x0000000eff007c0c */ /* 0x000fe2000bf25070 */
[----:B------:R-:W-:Y:S01]  /*6730*/  FMUL R6, R4, UR13 ;  /* 0x0000000d04067c20 */ /* 0x000fe20008400000 */
[----:B------:R-:W-:Y:S01]  /*6740*/  ULDC UR13, c[0x0][0x648] ;  /* 0x00019200000d7ab9 */ /* 0x000fe20000000800 */
[----:B------:R-:W-:Y:S01]  /*6750*/  IMAD R4, R2, UR8, RZ ;  /* 0x0000000802047c24 */ /* 0x000fe2000f8e02ff */
[----:B------:R-:W-:Y:S01]  /*6760*/  ISETP.NE.AND.EX P1, PT, RZ, UR15, PT, P1 ;  /* 0x0000000fff007c0c */ /* 0x000fe2000bf25310 */
[----:B------:R-:W-:Y:S01]  /*6770*/  IMAD.WIDE.U32 R2, R5, UR8, R16 ;  /* 0x0000000805027c25 */ /* 0x000fe2000f8e0010 */
[----:B0-----:R-:W-:Y:S01]  /*6780*/  R2UR UR8, R13 ;  /* 0x000000000d0872ca */ /* 0x001fe200000e0000 */
[----:B------:R-:W0:Y:S01]  /*6790*/  F2I.U32.TRUNC.NTZ R6, R6 ;  /* 0x0000000600067305 */ /* 0x000e22000020f000 */
[----:B------:R-:W1:Y:S01]  /*67a0*/  LDC R13, c[0x0][0x610] ;  /* 0x00018400ff0d7b82 */ /* 0x000e620000000800 */
[----:B------:R-:W-:Y:S01]  /*67b0*/  IMAD R5, R5, UR9, R4 ;  /* 0x0000000905057c24 */ /* 0x000fe2000f8e0204 */
[----:B------:R-:W-:-:S03]  /*67c0*/  ULDC UR9, c[0x0][0x618] ;  /* 0x0001860000097ab9 */ /* 0x000fc60000000800 */
[----:B------:R-:W-:-:S05]  /*67d0*/  IMAD.IADD R3, R3, 0x1, R5 ;  /* 0x0000000103037824 */ /* 0x000fca00078e0205 */
[--C-:B------:R-:W-:Y:S02]  /*67e0*/  SHF.R.U64 R14, R2, UR9, R3.reuse ;  /* 0x00000009020e7c19 */ /* 0x100fe40008001203 */
[----:B------:R-:W-:Y:S01]  /*67f0*/  SHF.R.U32.HI R3, RZ, UR9, R3 ;  /* 0x00000009ff037c19 */ /* 0x000fe20008011603 */
[----:B------:R-:W-:Y:S01]  /*6800*/  ULDC UR9, c[0x0][0x608] ;  /* 0x0001820000097ab9 */ /* 0x000fe20000000800 */
[----:B0-----:R-:W-:Y:S02]  /*6810*/  R2UR UR10, R6 ;  /* 0x00000000060a72ca */ /* 0x001fe400000e0000 */
[--C-:B------:R-:W-:Y:S02]  /*6820*/  SHF.R.U64 R18, R14, UR9, R3.reuse ;  /* 0x000000090e127c19 */ /* 0x100fe40008001203 */
[----:B------:R-:W-:Y:S01]  /*6830*/  SHF.R.U32.HI R3, RZ, UR9, R3 ;  /* 0x00000009ff037c19 */ /* 0x000fe20008011603 */
[----:B------:R-:W-:-:S03]  /*6840*/  UIADD3 UR9, -UR8, URZ, URZ ;  /* 0x0000003f08097290 */ /* 0x000fc6000fffe13f */
[--C-:B------:R-:W-:Y:S01]  /*6850*/  SHF.R.U64 R20, R18, UR11, R3.reuse ;  /* 0x0000000b12147c19 */ /* 0x100fe20008001203 */
[----:B------:R-:W-:Y:S01]  /*6860*/  ULDC UR8, c[0x0][0x144] ;  /* 0x0000510000087ab9 */ /* 0x000fe20000000800 */
[----:B------:R-:W-:-:S03]  /*6870*/  SHF.R.U32.HI R3, RZ, UR11, R3 ;  /* 0x0000000bff037c19 */ /* 0x000fc60008011603 */
[----:B------:R-:W-:Y:S01]  /*6880*/  IMAD.MOV.U32 R2, RZ, RZ, R20 ;  /* 0x000000ffff027224 */ /* 0x000fe200078e0014 */
[----:B------:R-:W-:Y:S06]  /*6890*/  @!P1 BRA `(.L_x_181) ;  /* 0x0000000000289947 */ /* 0x000fec0003800000 */
        /* <DEDUP_REMOVED lines=10> */
.L_x_181:
[----:B------:R-:W-:Y:S01]  /*6940*/  UISETP.NE.AND UP0, UPT, UR38, URZ, UPT ;  /* 0x0000003f2600728c */ /* 0x000fe2000bf05270 */
[----:B------:R-:W-:Y:S01]  /*6950*/  SHF.R.U64 R3, R2, UR13, R3 ;  /* 0x0000000d02037c19 */ /* 0x000fe20008001203 */
[----:B------:R-:W-:Y:S01]  /*6960*/  UIADD3 UR10, -UR10, URZ, URZ ;  /* 0x0000003f0a0a7290 */ /* 0x000fe2000fffe13f */
[----:B------:R-:W-:Y:S01]  /*6970*/  LOP3.LUT R2, R18, UR6, RZ, 0xc0, !PT ;  /* 0x0000000612027c12 */ /* 0x000fe2000f8ec0ff */
[----:B------:R-:W-:Y:S02]  /*6980*/  UIMAD UR7, UR8, UR9, UR7 ;  /* 0x00000009080772a4 */ /* 0x000fe4000f8e0207 */
[----:B------:R-:W-:Y:S01]  /*6990*/  IMAD.MOV R5, RZ, RZ, -R3 ;  /* 0x000000ffff057224 */ /* 0x000fe200078e0a03 */
[----:B------:R-:W-:Y:S01]  /*69a0*/  ULDC UR8, c[0x0][0x148] ;  /* 0x0000520000087ab9 */ /* 0x000fe20000000800 */
[----:B------:R-:W-:Y:S01]  /*69b0*/  IMAD R4, R3, UR5, R2 ;  /* 0x0000000503047c24 */ /* 0x000fe2000f8e0202 */
[----:B------:R-:W-:Y:S02]  /*69c0*/  LOP3.LUT R3, R14, UR4, RZ, 0xc0, !PT ;  /* 0x000000040e037c12 */ /* 0x000fe4000f8ec0ff */
[----:B------:R-:W-:Y:S01]  /*69d0*/  @UP0 UIMAD UR7, UR8, UR10, UR12 ;  /* 0x0000000a080702a4 */ /* 0x000fe2000f8e020c */
[----:B------:R-:W-:-:S02]  /*69e0*/  PLOP3.LUT P1, PT, PT, PT, UP0, 0x80, 0x0 ;  /* 0x000000000000781c */ /* 0x000fc40003f2f008 */
[----:B------:R-:W-:Y:S02]  /*69f0*/  ULDC UR8, c[0x0][0x638] ;  /* 0x00018e0000087ab9 */ /* 0x000fe40000000800 */
[----:B------:R-:W-:Y:S02]  /*6a00*/  IMAD R2, R5, UR8, R20 ;  /* 0x0000000805027c24 */ /* 0x000fe4000f8e0214 */
[----:B-1----:R-:W-:Y:S01]  /*6a10*/  IMAD R13, R4, R13, UR7 ;  /* 0x00000007040d7e24 */ /* 0x002fe2000f8e020d */
[----:B------:R-:W-:Y:S01]  /*6a20*/  ULDC UR7, c[0x0][0x600] ;  /* 0x0001800000077ab9 */ /* 0x000fe20000000800 */
[----:B------:R-:W-:Y:S02]  /*6a30*/  IMAD.MOV.U32 R4, RZ, RZ, 0x1 ;  /* 0x00000001ff047424 */ /* 0x000fe400078e00ff */
[----:B------:R-:W-:-:S03]  /*6a40*/  IMAD R2, R2, UR7, R3 ;  /* 0x0000000702027c24 */ /* 0x000fc6000f8e0203 */
[----:B------:R-:W-:Y:S02]  /*6a50*/  PRMT R3, R4, 0x7610, R3 ;  /* 0x0000761004037816 */ /* 0x000fe40000000003 */
[----:B------:R-:W-:Y:S02]  /*6a60*/  SEL R18, R2, R13, !P1 ;  /* 0x0000000d02127207 */ /* 0x000fe40004800000 */
[----:B------:R-:W-:Y:S01]  /*6a70*/  SEL R19, R13, R2, !P1 ;  /* 0x000000020d137207 */ /* 0x000fe20004800000 */
[----:B------:R-:W-:-:S07]  /*6a80*/  IMAD.MOV.U32 R2, RZ, RZ, R11 ;  /* 0x000000ffff027224 */ /* 0x000fce00078e000b */
.L_x_179:
[----:B------:R-:W-:Y:S05]  /*6a90*/  BSYNC B1 ;  /* 0x0000000000017941 */ /* 0x000fea0003800000 */
.L_x_178:
[----:B------:R-:W-:-:S13]  /*6aa0*/  LOP3.LUT P1, RZ, R3, 0xff, RZ, 0xc0, !PT ;  /* 0x000000ff03ff7812 */ /* 0x000fda000782c0ff */
[----:B------:R-:W-:Y:S05]  /*6ab0*/  @P1 BRA `(.L_x_182) ;  /* 0xfffffff400201947 */ /* 0x000fea000383ffff */
[----:B------:R-:W-:Y:S05]  /*6ac0*/  BSYNC B0 ;  /* 0x0000000000007941 */ /* 0x000fea0003800000 */
.L_x_170:
[----:B------:R-:W-:-:S03]  /*6ad0*/  UMOV UR7, 0xffffffff ;  /* 0xffffffff00077882 */ /* 0x000fc60000000000 */
[----:B------:R-:W-:Y:S05]  /*6ae0*/  BRA.DIV UR7, `(.L_x_183) ;  /* 0x0000000607447947 */ /* 0x000fea000b800000 */
[----:B------:R-:W-:-:S13]  /*6af0*/  ELECT P6, URZ, PT ;  /* 0x00000000003f782f */ /* 0x000fda00038c0000 */
.L_x_199:
[----:B------:R-:W-:Y:S04]  /*6b00*/  BSSY B0, `(.L_x_184) ;  /* 0x000002c000007945 */ /* 0x000fe80003800000 */
[----:B------:R-:W-:Y:S05]  /*6b10*/  @!P6 BRA `(.L_x_185) ;  /* 0x0000000000a8e947 */ /* 0x000fea0003800000 */
[----:B------:R-:W-:-:S04]  /*6b20*/  ULOP3.LUT UR7, UR36, 0x2, URZ, 0xfc, !UPT ;  /* 0x0000000224077892 */ /* 0x000fc8000f8efc3f */
[----:B------:R-:W-:-:S06]  /*6b30*/  UISETP.NE.AND UP0, UPT, UR7, 0x3, UPT ;  /* 0x000000030700788c */ /* 0x000fcc000bf05270 */
[----:B------:R-:W-:-:S13]  /*6b40*/  PLOP3.LUT P0, PT, PT, PT, UP0, 0x80, 0x0 ;  /* 0x000000000000781c */ /* 0x000fda0003f0f008 */
[----:B------:R-:W-:Y:S05]  /*6b50*/  @!P0 BRA `(.L_x_186) ;  /* 0x0000000000048947 */ /* 0x000fea0003800000 */
[----:B------:R-:W-:Y:S01]  /*6b60*/  BPT.TRAP 0x1 ;  /* 0x000000040000795c */ /* 0x000fe20000300000 */
.L_x_186:
[----:B------:R-:W0:Y:S01]  /*6b70*/  S2R R3, SR_CgaCtaId ;  /* 0x0000000000037919 */ /* 0x000e220000008800 */
[----:B------:R-:W-:-:S04]  /*6b80*/  MOV R2, 0x400 ;  /* 0x0000040000027802 */ /* 0x000fc80000000f00 */
[----:B0-----:R-:W-:Y:S02]  /*6b90*/  LEA R3, R3, R2, 0x18 ;  /* 0x0000000203037211 */ /* 0x001fe400078ec0ff */
[----:B------:R-:W-:-:S03]  /*6ba0*/  SHF.L.U32 R2, R0, 0x1f, RZ ;  /* 0x0000001f00027819 */ /* 0x000fc600000006ff */
[----:B------:R-:W-:-:S04]  /*6bb0*/  VIADD R3, R3, 0x20 ;  /* 0x0000002003037836 */ /* 0x000fc80000000000 */
[C---:B------:R-:W-:Y:S02]  /*6bc0*/  IMAD R7, R8.reuse, 0x8, R3 ;  /* 0x0000000808077824 */ /* 0x040fe400078e0203 */
[----:B------:R-:W-:Y:S02]  /*6bd0*/  VIADD R8, R8, 0x1 ;  /* 0x0000000108087836 */ /* 0x000fe40000000000 */
[----:B------:R-:W0:Y:S03]  /*6be0*/  SYNCS.PHASECHK.TRANS64.TRYWAIT P0, [R7+URZ], R2 ;  /* 0x00000002070075a7 */ /* 0x000e26000800017f */
[----:B------:R-:W-:-:S04]  /*6bf0*/  ISETP.NE.AND P1, PT, R8, 0x4, PT ;  /* 0x000000040800780c */ /* 0x000fc80003f25270 */
[----:B------:R-:W-:Y:S02]  /*6c00*/  SEL R5, RZ, 0x1, P1 ;  /* 0x00000001ff057807 */ /* 0x000fe40000800000 */
[----:B------:R-:W-:Y:S02]  /*6c10*/  SEL R8, R8, RZ, P1 ;  /* 0x000000ff08087207 */ /* 0x000fe40000800000 */
[----:B------:R-:W-:-:S03]  /*6c20*/  LOP3.LUT R5, R0, R5, RZ, 0x3c, !PT ;  /* 0x0000000500057212 */ /* 0x000fc600078e3cff */
[----:B------:R-:W-:Y:S01]  /*6c30*/  IMAD R9, R8, 0x8, R3 ;  /* 0x0000000808097824 */ /* 0x000fe200078e0203 */
[----:B------:R-:W-:Y:S01]  /*6c40*/  SHF.L.U32 R4, R5, 0x1f, RZ ;  /* 0x0000001f05047819 */ /* 0x000fe200000006ff */
[----:B0-----:R-:W-:Y:S06]  /*6c50*/  @!P0 BRA `(.L_x_187) ;  /* 0x0000000400088947 */ /* 0x001fec0003800000 */
.L_x_200:
[----:B------:R-:W1:Y:S01]  /*6c60*/  SYNCS.PHASECHK.TRANS64.TRYWAIT P0, [R9+URZ], R4 ;  /* 0x00000004090075a7 */ /* 0x000e62000800017f */
[----:B------:R-:W-:-:S05]  /*6c70*/  VIADD R0, R8, 0x1 ;  /* 0x0000000108007836 */ /* 0x000fca0000000000 */
[----:B------:R-:W-:-:S04]  /*6c80*/  ISETP.NE.AND P1, PT, R0, 0x4, PT ;  /* 0x000000040000780c */ /* 0x000fc80003f25270 */
[----:B0-----:R-:W-:Y:S02]  /*6c90*/  SEL R2, RZ, 0x1, P1 ;  /* 0x00000001ff027807 */ /* 0x001fe40000800000 */
[----:B------:R-:W-:Y:S02]  /*6ca0*/  SEL R0, R0, RZ, P1 ;  /* 0x000000ff00007207 */ /* 0x000fe40000800000 */
[----:B------:R-:W-:-:S03]  /*6cb0*/  LOP3.LUT R7, R5, R2, RZ, 0x3c, !PT ;  /* 0x0000000205077212 */ /* 0x000fc600078e3cff */
[----:B------:R-:W-:Y:S01]  /*6cc0*/  IMAD R6, R0, 0x8, R3 ;  /* 0x0000000800067824 */ /* 0x000fe200078e0203 */
[----:B------:R-:W-:Y:S01]  /*6cd0*/  SHF.L.U32 R5, R7, 0x1f, RZ ;  /* 0x0000001f07057819 */ /* 0x000fe200000006ff */
[----:B-1----:R-:W-:Y:S06]  /*6ce0*/  @!P0 BRA `(.L_x_188) ;  /* 0x0000000000f88947 */ /* 0x002fec0003800000 */
.L_x_201:
[----:B------:R-:W1:Y:S01]  /*6cf0*/  SYNCS.PHASECHK.TRANS64.TRYWAIT P0, [R6+URZ], R5 ;  /* 0x00000005060075a7 */ /* 0x000e62000800017f */
[----:B------:R-:W-:-:S05]  /*6d00*/  VIADD R0, R0, 0x1 ;  /* 0x0000000100007836 */ /* 0x000fca0000000000 */
[----:B------:R-:W-:-:S04]  /*6d10*/  ISETP.NE.AND P1, PT, R0, 0x4, PT ;  /* 0x000000040000780c */ /* 0x000fc80003f25270 */
[----:B------:R-:W-:Y:S02]  /*6d20*/  SEL R2, RZ, 0x1, P1 ;  /* 0x00000001ff027807 */ /* 0x000fe40000800000 */
[----:B------:R-:W-:Y:S02]  /*6d30*/  SEL R0, R0, RZ, P1 ;  /* 0x000000ff00007207 */ /* 0x000fe40000800000 */
[----:B------:R-:W-:Y:S01]  /*6d40*/  LOP3.LUT R2, R7, R2, RZ, 0x3c, !PT ;  /* 0x0000000207027212 */ /* 0x000fe200078e3cff */
[----:B-1----:R-:W-:Y:S06]  /*6d50*/  @!P0 BRA `(.L_x_189) ;  /* 0x0000000000f08947 */ /* 0x002fec0003800000 */
.L_x_202:
[----:B------:R-:W-:Y:S01]  /*6d60*/  IMAD R3, R0, 0x8, R3 ;  /* 0x0000000800037824 */ /* 0x000fe200078e0203 */
[----:B------:R-:W-:-:S07]  /*6d70*/  SHF.L.U32 R0, R2, 0x1f, RZ ;  /* 0x0000001f02007819 */ /* 0x000fce00000006ff */
.L_x_190:
[----:B---3--:R3:W4:Y:S02]  /*6d80*/  SYNCS.PHASECHK.TRANS64.TRYWAIT P0, [R3+URZ], R0 ;  /* 0x00000000030075a7 */ /* 0x008724000800017f */
[----:B----4-:R-:W-:Y:S05]  /*6d90*/  @!P0 NANOSLEEP.SYNCS 0x989680 ;  /* 0x009896800000895d */ /* 0x010fea0003900000 */
[----:B------:R-:W4:Y:S02]  /*6da0*/  @!P0 SYNCS.PHASECHK.TRANS64 P0, [R3+URZ], R0 ;  /* 0x00000000030085a7 */ /* 0x000f24000800007f */
[----:B----4-:R-:W-:Y:S05]  /*6db0*/  @!P0 BRA `(.L_x_190) ;  /* 0xfffffffc00f08947 */ /* 0x010fea000383ffff */
.L_x_185:
[----:B------:R-:W-:Y:S05]  /*6dc0*/  BSYNC B0 ;  /* 0x0000000000007941 */ /* 0x000fea0003800000 */
.L_x_184:
[----:B------:R-:W-:Y:S05]  /*6dd0*/  EXIT ;  /* 0x000000000000794d */ /* 0x000fea0003800000 */
.L_x_18:
[----:B0-----:R0:W1:Y:S02]  /*6de0*/  SYNCS.PHASECHK.TRANS64.TRYWAIT P0, [R94+URZ+-0x8], R3 ;  /* 0xfffff8035e0075a7 */ /* 0x001064000800017f */
[----:B-1----:R-:W-:Y:S05]  /*6df0*/  @!P0 NANOSLEEP.SYNCS 0x989680 ;  /* 0x009896800000895d */ /* 0x002fea0003900000 */
[----:B------:R-:W1:Y:S02]  /*6e00*/  @!P0 SYNCS.PHASECHK.TRANS64 P0, [R94+URZ+-0x8], R3 ;  /* 0xfffff8035e0085a7 */ /* 0x000e64000800007f */
[----:B-1----:R-:W-:Y:S05]  /*6e10*/  @!P0 BRA `(.L_x_18) ;  /* 0xfffffffc00f08947 */ /* 0x002fea000383ffff */
[----:B------:R-:W-:Y:S05]  /*6e20*/  BRA `(.L_x_191) ;  /* 0xffffffa8006c7947 */ /* 0x000fea000383ffff */
.L_x_23:
[----:B-1----:R1:W2:Y:S02]  /*6e30*/  SYNCS.PHASECHK.TRANS64.TRYWAIT P1, [R3+URZ], R0 ;  /* 0x00000000030075a7 */ /* 0x0022a4000802017f */
[----:B--2---:R-:W-:Y:S05]  /*6e40*/  @!P1 NANOSLEEP.SYNCS 0x989680 ;  /* 0x009896800000995d */ /* 0x004fea0003900000 */
[----:B------:R-:W2:Y:S02]  /*6e50*/  @!P1 SYNCS.PHASECHK.TRANS64 P1, [R3+URZ], R0 ;  /* 0x00000000030095a7 */ /* 0x000ea4000802007f */
[----:B--2---:R-:W-:Y:S05]  /*6e60*/  @!P1 BRA `(.L_x_23) ;  /* 0xfffffffc00f09947 */ /* 0x004fea000383ffff */
[----:B------:R-:W-:Y:S05]  /*6e70*/  BRA `(.L_x_22) ;  /* 0xffffffa800e87947 */ /* 0x000fea000383ffff */
.L_x_28:
[----:B-1----:R-:W-:-:S04]  /*6e80*/  IMAD.U32 R5, RZ, RZ, UR4 ;  /* 0x00000004ff057e24 */ /* 0x002fc8000f8e00ff */
[----:B------:R1:W2:Y:S03]  /*6e90*/  SYNCS.PHASECHK.TRANS64.TRYWAIT P1, [R5+URZ], R4 ;  /* 0x00000004050075a7 */ /* 0x0002a6000802017f */
[----:B--2---:R-:W-:Y:S05]  /*6ea0*/  @!P1 NANOSLEEP.SYNCS 0x989680 ;  /* 0x009896800000995d */ /* 0x004fea0003900000 */
[----:B------:R-:W2:Y:S02]  /*6eb0*/  @!P1 SYNCS.PHASECHK.TRANS64 P1, [R5+URZ], R4 ;  /* 0x00000004050095a7 */ /* 0x000ea4000802007f */
[----:B--2---:R-:W-:Y:S05]  /*6ec0*/  @!P1 BRA `(.L_x_28) ;  /* 0xfffffffc00ec9947 */ /* 0x004fea000383ffff */
[----:B------:R-:W-:Y:S05]  /*6ed0*/  BRA `(.L_x_27) ;  /* 0xffffffac00b87947 */ /* 0x000fea000383ffff */
.L_x_34:
[----:B0-----:R0:W1:Y:S02]  /*6ee0*/  SYNCS.PHASECHK.TRANS64.TRYWAIT P0, [R94+URZ+0x8], R5 ;  /* 0x000008055e0075a7 */ /* 0x001064000800017f */
[----:B-1----:R-:W-:Y:S05]  /*6ef0*/  @!P0 NANOSLEEP.SYNCS 0x989680 ;  /* 0x009896800000895d */ /* 0x002fea0003900000 */
[----:B------:R-:W1:Y:S02]  /*6f00*/  @!P0 SYNCS.PHASECHK.TRANS64 P0, [R94+URZ+0x8], R5 ;  /* 0x000008055e0085a7 */ /* 0x000e64000800007f */
[----:B-1----:R-:W-:Y:S05]  /*6f10*/  @!P0 BRA `(.L_x_34) ;  /* 0xfffffffc00f08947 */ /* 0x002fea000383ffff */
[----:B------:R-:W-:Y:S05]  /*6f20*/  BRA `(.L_x_192) ;  /* 0xffffffb000d47947 */ /* 0x000fea000383ffff */
.L_x_171:
[----:B------:R-:W-:Y:S01]  /*6f30*/  BSSY B1, `(.L_x_193) ;  /* 0x0000006000017945 */ /* 0x000fe20003800000 */
[----:B------:R-:W-:-:S07]  /*6f40*/  IMAD.MOV.U32 R15, RZ, RZ, -0x1 ;  /* 0xffffffffff0f7424 */ /* 0x000fce00078e00ff */
[----:B--2---:R-:W-:Y:S05]  /*6f50*/  WARPSYNC.COLLECTIVE R15, `(.L_x_194) ;  /* 0x000000000f0c7348 */ /* 0x004fea0003c00000 */
[----:B------:R-:W-:Y:S02]  /*6f60*/  ELECT P6, UR62, PT ;  /* 0x00000000003e782f */ /* 0x000fe400038c0000 */
[----:B------:R-:W-:Y:S01]  /*6f70*/  MOV R14, UR62 ;  /* 0x0000003e000e7c02 */ /* 0x000fe20008000f00 */
[----:B--2---:R-:W-:Y:S10]  /*6f80*/  ENDCOLLECTIVE ;  /* 0x000000000000791b */ /* 0x004ff40003800000 */
.L_x_194:
[----:B------:R-:W-:Y:S05]  /*6f90*/  BSYNC B1 ;  /* 0x0000000000017941 */ /* 0x000fea0003800000 */
.L_x_193:
[----:B------:R-:W-:Y:S05]  /*6fa0*/  BRA `(.L_x_195) ;  /* 0xffffffec00f07947 */ /* 0x000fea000383ffff */
.L_x_174:
[----:B0-----:R0:W1:Y:S02]  /*6fb0*/  SYNCS.PHASECHK.TRANS64.TRYWAIT P1, [R14+URZ+0x20], R5 ;  /* 0x000020050e0075a7 */ /* 0x001064000802017f */
[----:B-1----:R-:W-:Y:S05]  /*6fc0*/  @!P1 NANOSLEEP.SYNCS 0x989680 ;  /* 0x009896800000995d */ /* 0x002fea0003900000 */
[----:B------:R-:W1:Y:S02]  /*6fd0*/  @!P1 SYNCS.PHASECHK.TRANS64 P1, [R14+URZ+0x20], R5 ;  /* 0x000020050e0095a7 */ /* 0x000e64000802007f */
[----:B-1----:R-:W-:Y:S05]  /*6fe0*/  @!P1 BRA `(.L_x_174) ;  /* 0xfffffffc00f09947 */ /* 0x002fea000383ffff */
[----:B------:R-:W-:Y:S05]  /*6ff0*/  BRA `(.L_x_196) ;  /* 0xfffffff0002c7947 */ /* 0x000fea000383ffff */
.L_x_183:
[----:B------:R-:W-:Y:S01]  /*7000*/  BSSY B0, `(.L_x_197) ;  /* 0x0000006000007945 */ /* 0x000fe20003800000 */
[----:B------:R-:W-:-:S07]  /*7010*/  IMAD.MOV.U32 R15, RZ, RZ, -0x1 ;  /* 0xffffffffff0f7424 */ /* 0x000fce00078e00ff */
[----:B--2---:R-:W-:Y:S05]  /*7020*/  WARPSYNC.COLLECTIVE R15, `(.L_x_198) ;  /* 0x000000000f0c7348 */ /* 0x004fea0003c00000 */
[----:B------:R-:W-:Y:S02]  /*7030*/  ELECT P6, UR62, PT ;  /* 0x00000000003e782f */ /* 0x000fe400038c0000 */
[----:B------:R-:W-:Y:S01]  /*7040*/  MOV R14, UR62 ;  /* 0x0000003e000e7c02 */ /* 0x000fe20008000f00 */
[----:B--2---:R-:W-:Y:S10]  /*7050*/  ENDCOLLECTIVE ;  /* 0x000000000000791b */ /* 0x004ff40003800000 */
.L_x_198:
[----:B------:R-:W-:Y:S05]  /*7060*/  BSYNC B0 ;  /* 0x0000000000007941 */ /* 0x000fea0003800000 */
.L_x_197:
[----:B------:R-:W-:Y:S05]  /*7070*/  BRA `(.L_x_199) ;  /* 0xfffffff800a07947 */ /* 0x000fea000383ffff */
.L_x_187:
[----:B0-----:R0:W1:Y:S02]  /*7080*/  SYNCS.PHASECHK.TRANS64.TRYWAIT P0, [R7+URZ], R2 ;  /* 0x00000002070075a7 */ /* 0x001064000800017f */
[----:B-1----:R-:W-:Y:S05]  /*7090*/  @!P0 NANOSLEEP.SYNCS 0x989680 ;  /* 0x009896800000895d */ /* 0x002fea0003900000 */
[----:B------:R-:W1:Y:S02]  /*70a0*/  @!P0 SYNCS.PHASECHK.TRANS64 P0, [R7+URZ], R2 ;  /* 0x00000002070085a7 */ /* 0x000e64000800007f */
[----:B-1----:R-:W-:Y:S05]  /*70b0*/  @!P0 BRA `(.L_x_187) ;  /* 0xfffffffc00f08947 */ /* 0x002fea000383ffff */
[----:B------:R-:W-:Y:S05]  /*70c0*/  BRA `(.L_x_200) ;  /* 0xfffffff800e47947 */ /* 0x000fea000383ffff */
.L_x_188:
[----:B0-----:R0:W1:Y:S02]  /*70d0*/  SYNCS.PHASECHK.TRANS64.TRYWAIT P0, [R9+URZ], R4 ;  /* 0x00000004090075a7 */ /* 0x001064000800017f */
[----:B-1----:R-:W-:Y:S05]  /*70e0*/  @!P0 NANOSLEEP.SYNCS 0x989680 ;  /* 0x009896800000895d */ /* 0x002fea0003900000 */
[----:B------:R-:W1:Y:S02]  /*70f0*/  @!P0 SYNCS.PHASECHK.TRANS64 P0, [R9+URZ], R4 ;  /* 0x00000004090085a7 */ /* 0x000e64000800007f */
[----:B-1----:R-:W-:Y:S05]  /*7100*/  @!P0 BRA `(.L_x_188) ;  /* 0xfffffffc00f08947 */ /* 0x002fea000383ffff */
[----:B------:R-:W-:Y:S05]  /*7110*/  BRA `(.L_x_201) ;  /* 0xfffffff800f47947 */ /* 0x000fea000383ffff */
.L_x_189:
[----:B-1----:R1:W3:Y:S02]  /*7120*/  SYNCS.PHASECHK.TRANS64.TRYWAIT P0, [R6+URZ], R5 ;  /* 0x00000005060075a7 */ /* 0x0022e4000800017f */
[----:B---3--:R-:W-:Y:S05]  /*7130*/  @!P0 NANOSLEEP.SYNCS 0x989680 ;  /* 0x009896800000895d */ /* 0x008fea0003900000 */
[----:B------:R-:W3:Y:S02]  /*7140*/  @!P0 SYNCS.PHASECHK.TRANS64 P0, [R6+URZ], R5 ;  /* 0x00000005060085a7 */ /* 0x000ee4000800007f */
[----:B---3--:R-:W-:Y:S05]  /*7150*/  @!P0 BRA `(.L_x_189) ;  /* 0xfffffffc00f08947 */ /* 0x008fea000383ffff */
[----:B------:R-:W-:Y:S05]  /*7160*/  BRA `(.L_x_202) ;  /* 0xfffffff800fc7947 */ /* 0x000fea000383ffff */
.L_x_203:
[----:B------:R-:W-:-:S00]  /*7170*/  BRA `(.L_x_203) ;  /* 0xfffffffc00fc7947 */ /* 0x000fc0000383ffff */
[----:B------:R-:W-:-:S00]  /*7180*/  NOP ;  /* 0x0000000000007918 */ /* 0x000fc00000000000 */
[----:B------:R-:W-:-:S00]  /*7190*/  NOP ;  /* 0x0000000000007918 */ /* 0x000fc00000000000 */
[----:B------:R-:W-:-:S00]  /*71a0*/  NOP ;  /* 0x0000000000007918 */ /* 0x000fc00000000000 */
[----:B------:R-:W-:-:S00]  /*71b0*/  NOP ;  /* 0x0000000000007918 */ /* 0x000fc00000000000 */
[----:B------:R-:W-:-:S00]  /*71c0*/  NOP ;  /* 0x0000000000007918 */ /* 0x000fc00000000000 */
[----:B------:R-:W-:-:S00]  /*71d0*/  NOP ;  /* 0x0000000000007918 */ /* 0x000fc00000000000 */
[----:B------:R-:W-:-:S00]  /*71e0*/  NOP ;  /* 0x0000000000007918 */ /* 0x000fc00000000000 */
[----:B------:R-:W-:-:S00]  /*71f0*/  NOP ;  /* 0x0000000000007918 */ /* 0x000fc00000000000 */
.L_x_204:


//--------------------- .nv.global.init           --------------------------
	.section	.nv.global.init,"aw",@progbits
.nv.global.init:
	.type		$str$22,@object
	.size		$str$22,($str$23 - $str$22)
$str$22:
        /*0000*/ 	.byte	0x6b, 0x5f, 0x74, 0x69, 0x6c, 0x65, 0x5f, 0x63, 0x6f, 0x75, 0x6e, 0x74, 0x20, 0x3e, 0x3d, 0x20
        /*0010*/ 	.byte	0x31, 0x00
	.type		$str$23,@object
	.size		$str$23,(__unnamed_1 - $str$23)
$str$23:
        /*0012*/ 	.byte	0x2f, 0x74, 0x6d, 0x70, 0x2f, 0x63, 0x75, 0x74, 0x6c, 0x61, 0x73, 0x73, 0x5f, 0x73, 0x77, 0x65
        /*0022*/ 	.byte	0x65, 0x70, 0x5f, 0x73, 0x72, 0x63, 0x2f, 0x69, 0x6e, 0x63, 0x6c, 0x75, 0x64, 0x65, 0x2f, 0x63
        /*0032*/ 	.byte	0x75, 0x74, 0x6c, 0x61, 0x73, 0x73, 0x2f, 0x67, 0x65, 0x6d, 0x6d, 0x2f, 0x63, 0x6f, 0x6c, 0x6c
        /*0042*/ 	.byte	0x65, 0x63, 0x74, 0x69, 0x76, 0x65, 0x2f, 0x73, 0x6d, 0x39, 0x30, 0x5f, 0x6d, 0x6d, 0x61, 0x5f
        /*0052*/ 	.byte	0x74, 0x6d, 0x61, 0x5f, 0x67, 0x6d, 0x6d, 0x61, 0x5f, 0x73, 0x73, 0x5f, 0x77, 0x61, 0x72, 0x70
        /*0062*/ 	.byte	0x73, 0x70, 0x65, 0x63, 0x69, 0x61, 0x6c, 0x69, 0x7a, 0x65, 0x64, 0x2e, 0x68, 0x70, 0x70, 0x00
	.type		__unnamed_1,@object
	.size		__unnamed_1,(.L_0 - __unnamed_1)
__unnamed_1:
        /*0072*/ 	.byte	0x76, 0x6f, 0x69, 0x64, 0x20, 0x63, 0x75, 0x74, 0x6c, 0x61, 0x73, 0x73, 0x3a, 0x3a, 0x67, 0x65
        /* <DEDUP_REMOVED lines=172> */
        /*0b42*/ 	.byte	0x69, 0x64, 0x65, 0x6e, 0x74, 0x69, 0x74, 0x79, 0x5d, 0x00
.L_0:


//--------------------- .nv.shared._ZN7cutlass13device_kernelINS_4gemm6kernel13GemmUniversalIN4cute5tupleIJiiiiEEENS1_10collective13CollectiveMmaINS1_34MainloopSm90TmaGmmaWarpSpecializedILi4ENS5_IJNS4_1CILi1EEENSA_ILi2EEESB_EEENS1_32KernelTmaWarpSpecializedPingpongEEENS5_IJNSA_ILi64EEENSA_ILi128EEESH_EEEaNS5_IJlSB_lEEEaSJ_NS4_8TiledMMAINS4_8MMA_AtomIJNS4_4SM904GMMA27MMA_64x128x32_S32S8S8_SS_TNEEEENS4_6LayoutINS5_IJSB_SB_SB_EEENS5_IJNSA_ILi0EEESS_SS_EEEEENS5_IJNS4_10UnderscoreESV_SV_EEEEENS4_23SM90_TMA_LOAD_MULTICASTENS4_14ComposedLayoutINS4_7SwizzleILi3ELi4ELi3EEENS4_18smem_ptr_flag_bitsILi8EEENSQ_INS5_IJNSA_ILi8EEESH_EEENS5_IJSH_SB_EEEEEEEvNS4_8identityENS4_13SM90_TMA_LOADES18_vS19_EENS_8epilogue10collective6detail29Sm90TmaWarpSpecializedAdapterINS1D_15DefaultEpilogueIaSJ_SJ_NS1C_6thread17LinearCombinationIaLi1EiiLNS1H_9ScaleType4KindE0ELNS_15FloatRoundStyleE2EaEENS1_15EpilogueDefaultEEEEEvvEEEEvNT_6ParamsE --------------------------
	.section	.nv.shared._ZN7cutlass13device_kernelINS_4gemm6kernel13GemmUniversalIN4cute5tupleIJiiiiEEENS1_10collective13CollectiveMmaINS1_34MainloopSm90TmaGmmaWarpSpecializedILi4ENS5_IJNS4_1CILi1EEENSA_ILi2EEESB_EEENS1_32KernelTmaWarpSpecializedPingpongEEENS5_IJNSA_ILi64EEENSA_ILi128EEESH_EEEaNS5_IJlSB_lEEEaSJ_NS4_8TiledMMAINS4_8MMA_AtomIJNS4_4SM904GMMA27MMA_64x128x32_S32S8S8_SS_TNEEEENS4_6LayoutINS5_IJSB_SB_SB_EEENS5_IJNSA_ILi0EEESS_SS_EEEEENS5_IJNS4_10UnderscoreESV_SV_EEEEENS4_23SM90_TMA_LOAD_MULTICASTENS4_14ComposedLayoutINS4_7SwizzleILi3ELi4ELi3EEENS4_18smem_ptr_flag_bitsILi8EEENSQ_INS5_IJNSA_ILi8EEESH_EEENS5_IJSH_SB_EEEEEEEvNS4_8identityENS4_13SM90_TMA_LOADES18_vS19_EENS_8epilogue10collective6detail29Sm90TmaWarpSpecializedAdapterINS1D_15DefaultEpilogueIaSJ_SJ_NS1C_6thread17LinearCombinationIaLi1EiiLNS1H_9ScaleType4KindE0ELNS_15FloatRoundStyleE2EaEENS1_15EpilogueDefaultEEEEEvvEEEEvNT_6ParamsE,"aw",@nobits
	.sectionflags	@""
	.align	16
	.zero		1024


//--------------------- .nv.shared.reserved.0     --------------------------
	.section	.nv.shared.reserved.0,"aw",@nobits
	.weak		__nv_reservedSMEM_offset_0_alias
	.size		__nv_reservedSMEM_offset_0_alias, 0, 0
	.other		__nv_reservedSMEM_offset_0_alias,@"STO_CUDA_RESERVED_SHARED STV_DEFAULT"
__nv_reservedSMEM_offset_0_alias:
	.zero		0


//--------------------- .nv.global                --------------------------
	.section	.nv.global,"aw",@nobits
.nv.global:
	.type		_ZN39_INTERNAL_4492e6eb_4_k_cu_837b7093_46944cute1_E,@object
	.size		_ZN39_INTERNAL_4492e6eb_4_k_cu_837b7093_46944cute1_E,(_ZN39_INTERNAL_4492e6eb_4_k_cu_837b7093_46944cuda3std3__45__cpo6cbeginE - _ZN39_INTERNAL_4492e6eb_4_k_cu_837b7093_46944cute1_E)
_ZN39_INTERNAL_4492e6eb_4_k_cu_837b7093_46944cute1_E:
	.zero		1
	.type		_ZN39_INTERNAL_4492e6eb_4_k_cu_837b7093_46944cuda3std3__45__cpo6cbeginE,@object
	.size		_ZN39_INTERNAL_4492e6eb_4_k_cu_837b7093_46944cuda3std3__45__cpo6cbeginE,(_ZN39_INTERNAL_4492e6eb_4_k_cu_837b7093_46944cuda3std3__48in_placeE - _ZN39_INTERNAL_4492e6eb_4_k_cu_837b7093_46944cuda3std3__45__cpo6cbeginE)
_ZN39_INTERNAL_4492e6eb_4_k_cu_837b7093_46944cuda3std3__45__cpo6cbeginE:
	.zero		1
	.type		_ZN39_INTERNAL_4492e6eb_4_k_cu_837b7093_46944cuda3std3__48in_placeE,@object
	.size		_ZN39_INTERNAL_4492e6eb_4_k_cu_837b7093_46944cuda3std3__48in_placeE,(_ZN39_INTERNAL_4492e6eb_4_k_cu_837b7093_46944cuda3std6ranges3__45__cpo9iter_moveE - _ZN39_INTERNAL_4492e6eb_4_k_cu_837b7093_46944cuda3std3__48in_placeE)
_ZN39_INTERNAL_4492e6eb_4_k_cu_837b7093_46944cuda3std3__48in_placeE:
	.zero		1
	.type		_ZN39_INTERNAL_4492e6eb_4_k_cu_837b7093_46944cuda3std6ranges3__45__cpo9iter_moveE,@object
	.size		_ZN39_INTERNAL_4492e6eb_4_k_cu_837b7093_46944cuda3std6ranges3__45__cpo9iter_moveE,(_ZN39_INTERNAL_4492e6eb_4_k_cu_837b7093_46944cuda3std3__45__cpo5beginE - _ZN39_INTERNAL_4492e6eb_4_k_cu_837b7093_46944cuda3std6ranges3__45__cpo9iter_moveE)
_ZN39_INTERNAL_4492e6eb_4_k_cu_837b7093_46944cuda3std6ranges3__45__cpo9iter_moveE:
	.zero		1
	.type		_ZN39_INTERNAL_4492e6eb_4_k_cu_837b7093_46944cuda3std3__45__cpo5beginE,@object
	.size		_ZN39_INTERNAL_4492e6eb_4_k_cu_837b7093_46944cuda3std3__45__cpo5beginE,(_ZN39_INTERNAL_4492e6eb_4_k_cu_837b7093_46944cuda3std3__441_GLOBAL__N__4492e6eb_4_k_cu_837b7093_46946ignoreE - _ZN39_INTERNAL_4492e6eb_4_k_cu_837b7093_46944cuda3std3__45__cpo5beginE)
_ZN39_INTERNAL_4492e6eb_4_k_cu_837b7093_46944cuda3std3__45__cpo5beginE:
	.zero		1
	.type		_ZN39_INTERNAL_4492e6eb_4_k_cu_837b7093_46944cuda3std3__441_GLOBAL__N__4492e6eb_4_k_cu_837b7093_46946ignoreE,@object
	.size		_ZN39_INTERNAL_4492e6eb_4_k_cu_837b7093_46944cuda3std3__441_GLOBAL__N__4492e6eb_4_k_cu_837b7093_46946ignoreE,(_ZN39_INTERNAL_4492e6eb_4_k_cu_837b7093_46944cute7productE - _ZN39_INTERNAL_4492e6eb_4_k_cu_837b7093_46944cuda3std3__441_GLOBAL__N__4492e6eb_4_k_cu_837b7093_46946ignoreE)
_ZN39_INTERNAL_4492e6eb_4_k_cu_837b7093_46944cuda3std3__441_GLOBAL__N__4492e6eb_4_k_cu_837b7093_46946ignoreE:
	.zero		1
	.type		_ZN39_INTERNAL_4492e6eb_4_k_cu_837b7093_46944cute7productE,@object
	.size		_ZN39_INTERNAL_4492e6eb_4_k_cu_837b7093_46944cute7productE,(_ZN39_INTERNAL_4492e6eb_4_k_cu_837b7093_46944cuda3std3__45__cpo3endE - _ZN39_INTERNAL_4492e6eb_4_k_cu_837b7093_46944cute7productE)
_ZN39_INTERNAL_4492e6eb_4_k_cu_837b7093_46944cute7productE:
	.zero		1
	.type		_ZN39_INTERNAL_4492e6eb_4_k_cu_837b7093_46944cuda3std3__45__cpo3endE,@object
	.size		_ZN39_INTERNAL_4492e6eb_4_k_cu_837b7093_46944cuda3std3__45__cpo3endE,(_ZN39_INTERNAL_4492e6eb_4_k_cu_837b7093_46944cuda3std3__419piecewise_constructE - _ZN39_INTERNAL_4492e6eb_4_k_cu_837b7093_46944cuda3std3__45__cpo3endE)
_ZN39_INTERNAL_4492e6eb_4_k_cu_837b7093_46944cuda3std3__45__cpo3endE:
	.zero		1
	.type		_ZN39_INTERNAL_4492e6eb_4_k_cu_837b7093_46944cuda3std3__419piecewise_constructE,@object
	.size		_ZN39_INTERNAL_4492e6eb_4_k_cu_837b7093_46944cuda3std3__419piecewise_constructE,(_ZN39_INTERNAL_4492e6eb_4_k_cu_837b7093_46944cuda3std3__45__cpo4cendE - _ZN39_INTERNAL_4492e6eb_4_k_cu_837b7093_46944cuda3std3__419piecewise_constructE)
_ZN39_INTERNAL_4492e6eb_4_k_cu_837b7093_46944cuda3std3__419piecewise_constructE:
	.zero		1
	.type		_ZN39_INTERNAL_4492e6eb_4_k_cu_837b7093_46944cuda3std3__45__cpo4cendE,@object
	.size		_ZN39_INTERNAL_4492e6eb_4_k_cu_837b7093_46944cuda3std3__45__cpo4cendE,(_ZN39_INTERNAL_4492e6eb_4_k_cu_837b7093_46944cuda3std6ranges3__45__cpo4swapE - _ZN39_INTERNAL_4492e6eb_4_k_cu_837b7093_46944cuda3std3__45__cpo4cendE)
_ZN39_INTERNAL_4492e6eb_4_k_cu_837b7093_46944cuda3std3__45__cpo4cendE:
	.zero		1
	.type		_ZN39_INTERNAL_4492e6eb_4_k_cu_837b7093_46944cuda3std6ranges3__45__cpo4swapE,@object
	.size		_ZN39_INTERNAL_4492e6eb_4_k_cu_837b7093_46944cuda3std6ranges3__45__cpo4swapE,(.L_8 - _ZN39_INTERNAL_4492e6eb_4_k_cu_837b7093_46944cuda3std6ranges3__45__cpo4swapE)
_ZN39_INTERNAL_4492e6eb_4_k_cu_837b7093_46944cuda3std6ranges3__45__cpo4swapE:
	.zero		1
.L_8:


//--------------------- .nv.constant0._ZN7cutlass13device_kernelINS_4gemm6kernel13GemmUniversalIN4cute5tupleIJiiiiEEENS1_10collective13CollectiveMmaINS1_34MainloopSm90TmaGmmaWarpSpecializedILi4ENS5_IJNS4_1CILi1EEENSA_ILi2EEESB_EEENS1_32KernelTmaWarpSpecializedPingpongEEENS5_IJNSA_ILi64EEENSA_ILi128EEESH_EEEaNS5_IJlSB_lEEEaSJ_NS4_8TiledMMAINS4_8MMA_AtomIJNS4_4SM904GMMA27MMA_64x128x32_S32S8S8_SS_TNEEEENS4_6LayoutINS5_IJSB_SB_SB_EEENS5_IJNSA_ILi0EEESS_SS_EEEEENS5_IJNS4_10UnderscoreESV_SV_EEEEENS4_23SM90_TMA_LOAD_MULTICASTENS4_14ComposedLayoutINS4_7SwizzleILi3ELi4ELi3EEENS4_18smem_ptr_flag_bitsILi8EEENSQ_INS5_IJNSA_ILi8EEESH_EEENS5_IJSH_SB_EEEEEEEvNS4_8identityENS4_13SM90_TMA_LOADES18_vS19_EENS_8epilogue10collective6detail29Sm90TmaWarpSpecializedAdapterINS1D_15DefaultEpilogueIaSJ_SJ_NS1C_6thread17LinearCombinationIaLi1EiiLNS1H_9ScaleType4KindE0ELNS_15FloatRoundStyleE2EaEENS1_15EpilogueDefaultEEEEEvvEEEEvNT_6ParamsE --------------------------
	.section	.nv.constant0._ZN7cutlass13device_kernelINS_4gemm6kernel13GemmUniversalIN4cute5tupleIJiiiiEEENS1_10collective13CollectiveMmaINS1_34MainloopSm90TmaGmmaWarpSpecializedILi4ENS5_IJNS4_1CILi1EEENSA_ILi2EEESB_EEENS1_32KernelTmaWarpSpecializedPingpongEEENS5_IJNSA_ILi64EEENSA_ILi128EEESH_EEEaNS5_IJlSB_lEEEaSJ_NS4_8TiledMMAINS4_8MMA_AtomIJNS4_4SM904GMMA27MMA_64x128x32_S32S8S8_SS_TNEEEENS4_6LayoutINS5_IJSB_SB_SB_EEENS5_IJNSA_ILi0EEESS_SS_EEEEENS5_IJNS4_10UnderscoreESV_SV_EEEEENS4_23SM90_TMA_LOAD_MULTICASTENS4_14ComposedLayoutINS4_7SwizzleILi3ELi4ELi3EEENS4_18smem_ptr_flag_bitsILi8EEENSQ_INS5_IJNSA_ILi8EEESH_EEENS5_IJSH_SB_EEEEEEEvNS4_8identityENS4_13SM90_TMA_LOADES18_vS19_EENS_8epilogue10collective6detail29Sm90TmaWarpSpecializedAdapterINS1D_15DefaultEpilogueIaSJ_SJ_NS1C_6thread17LinearCombinationIaLi1EiiLNS1H_9ScaleType4KindE0ELNS_15FloatRoundStyleE2EaEENS1_15EpilogueDefaultEEEEEvvEEEEvNT_6ParamsE,"a",@progbits
	.sectionflags	@""
	.align	4
.nv.constant0._ZN7cutlass13device_kernelINS_4gemm6kernel13GemmUniversalIN4cute5tupleIJiiiiEEENS1_10collective13CollectiveMmaINS1_34MainloopSm90TmaGmmaWarpSpecializedILi4ENS5_IJNS4_1CILi1EEENSA_ILi2EEESB_EEENS1_32KernelTmaWarpSpecializedPingpongEEENS5_IJNSA_ILi64EEENSA_ILi128EEESH_EEEaNS5_IJlSB_lEEEaSJ_NS4_8TiledMMAINS4_8MMA_AtomIJNS4_4SM904GMMA27MMA_64x128x32_S32S8S8_SS_TNEEEENS4_6LayoutINS5_IJSB_SB_SB_EEENS5_IJNSA_ILi0EEESS_SS_EEEEENS5_IJNS4_10UnderscoreESV_SV_EEEEENS4_23SM90_TMA_LOAD_MULTICASTENS4_14ComposedLayoutINS4_7SwizzleILi3ELi4ELi3EEENS4_18smem_ptr_flag_bitsILi8EEENSQ_INS5_IJNSA_ILi8EEESH_EEENS5_IJSH_SB_EEEEEEEvNS4_8identityENS4_13SM90_TMA_LOADES18_vS19_EENS_8epilogue10collective6detail29Sm90TmaWarpSpecializedAdapterINS1D_15DefaultEpilogueIaSJ_SJ_NS1C_6thread17LinearCombinationIaLi1EiiLNS1H_9ScaleType4KindE0ELNS_15FloatRoundStyleE2EaEENS1_15EpilogueDefaultEEEEEvvEEEEvNT_6ParamsE:
	.zero		1664


//--------------------- SYMBOLS --------------------------

	.type		.nv.reservedSmem.offset0,@object
	.size		.nv.reservedSmem.offset0,0x4
	.type		__assertfail,@function
